// auto-generated by cutlass_sweep.gemm — config: {"arch": "sm_90", "cluster_m": 1, "cluster_n": 1, "dtype": "bf16", "stages": 4, "tile_k": 128, "tile_m": 128, "tile_n": 128}
#include "cutlass/cutlass.h"
#include "cutlass/gemm/collective/collective_builder.hpp"
#include "cutlass/gemm/device/gemm_universal_adapter.h"
#include "cutlass/gemm/kernel/gemm_universal.hpp"
#include "cutlass/epilogue/collective/collective_builder.hpp"

using ElemA = cutlass::bfloat16_t;
using ElemB = cutlass::bfloat16_t;
using ElemCD = cutlass::bfloat16_t;
using Acc  = float;
using TileShape    = cute::Shape<cute::_128, cute::_128, cute::_128>;
using ClusterShape = cute::Shape<cute::_1, cute::_1, cute::_1>;

using CollectiveEpilogue = typename cutlass::epilogue::collective::CollectiveBuilder<
    cutlass::arch::Sm90, cutlass::arch::OpClassTensorOp,
    TileShape, ClusterShape,
    cutlass::epilogue::collective::EpilogueTileAuto,
    Acc, Acc,
    ElemCD, cutlass::layout::RowMajor, 128 / cutlass::sizeof_bits<ElemCD>::value,
    ElemCD, cutlass::layout::RowMajor, 128 / cutlass::sizeof_bits<ElemCD>::value,
    cutlass::epilogue::collective::EpilogueScheduleAuto
  >::CollectiveOp;

using CollectiveMainloop = typename cutlass::gemm::collective::CollectiveBuilder<
    cutlass::arch::Sm90, cutlass::arch::OpClassTensorOp,
    ElemA, cutlass::layout::RowMajor, 128 / cutlass::sizeof_bits<ElemA>::value,
    ElemB, cutlass::layout::ColumnMajor, 128 / cutlass::sizeof_bits<ElemB>::value,
    Acc,
    TileShape, ClusterShape,
    cutlass::gemm::collective::StageCount<4>,
    cutlass::gemm::collective::KernelScheduleAuto
  >::CollectiveOp;

using GemmKernel = cutlass::gemm::kernel::GemmUniversal<
    cute::Shape<int,int,int,int>,
    CollectiveMainloop,
    CollectiveEpilogue
>;
using Gemm = cutlass::gemm::device::GemmUniversalAdapter<GemmKernel>;

// Force the device kernel symbol into the cubin without needing a host main.
auto* _anchor = &cutlass::device_kernel<GemmKernel>;


// ===== COMPILED SASS (sm_90a) =====

	.target	sm_90a

	.elftype	@"ET_EXEC"


//--------------------- .note.nv.tkinfo           --------------------------
	.section	.note.nv.tkinfo,"",@"SHT_NOTE"
	.sectionflags	@"SHF_NOTE_NV_TKINFO"
	.tkinfo
        /*0018*/ 	.word	0x00000002
        /*0030*/ 	.string	""
        /*0030*/ 	.string	"ptxas"
        /*0030*/ 	.string	"Cuda compilation tools, release 13.0, V13.0.88"
        /*0030*/ 	.string	"Build cuda_13.0.r13.0/compiler.36424714_0"
        /*0030*/ 	.string	"-arch sm_90a -m 64 "



//--------------------- .note.nv.cuinfo           --------------------------
	.section	.note.nv.cuinfo,"",@"SHT_NOTE"
	.sectionflags	@"SHF_NOTE_NV_CUINFO"
        /*0018*/ 	.short	0x0002
        /*001a*/ 	.short	0x005a
        /*001c*/ 	.short	0x0082
	.zero		2


//--------------------- .nv.info                  --------------------------
	.section	.nv.info,"",@"SHT_CUDA_INFO"
	.align	4


	//----- nvinfo : EIATTR_REGCOUNT
	.align		4
        /*0000*/ 	.byte	0x04, 0x2f
        /*0002*/ 	.short	(.L_15 - .L_14)
	.align		4
.L_14:
        /*0004*/ 	.word	index@(_ZN7cutlass13device_kernelINS_4gemm6kernel13GemmUniversalIN4cute5tupleIJiiiiEEENS1_10collective13CollectiveMmaINS1_34MainloopSm90TmaGmmaWarpSpecializedILi4ENS5_IJNS4_1CILi1EEESB_SB_EEENS1_35KernelTmaWarpSpecializedCooperativeEEENS5_IJNSA_ILi128EEESF_SF_EEENS_10bfloat16_tENS5_IJlSB_lEEESH_SI_NS4_8TiledMMAINS4_8MMA_AtomIJNS4_4SM904GMMA28MMA_64x128x16_F32BF16BF16_SSILNSM_5MajorE0ELSO_0ELNSM_7ScaleInE1ELSP_1EEEEEENS4_6LayoutINS5_IJNSA_ILi2EEESB_SB_EEENS5_IJSB_NSA_ILi0EEESV_EEEEENS5_IJNS4_10UnderscoreESY_SY_EEEEENS4_13SM90_TMA_LOADENS4_14ComposedLayoutINS4_7SwizzleILi3ELi4ELi3EEENS4_18smem_ptr_flag_bitsILi16EEENSS_INS5_IJNSA_ILi8EEENSA_ILi64EEEEEENS5_IJS18_SB_EEEEEEEvNS4_8identityES11_S1C_vS1D_EENS_8epilogue10collective6detail29Sm90TmaWarpSpecializedAdapterINS1G_15DefaultEpilogueISH_SI_SI_NS1F_6thread17LinearCombinationISH_Li1EffLNS1K_9ScaleType4KindE0ELNS_15FloatRoundStyleE2ESH_EENS1_15EpilogueDefaultEEEEEvvEEEEvNT_6ParamsE)
        /*0008*/ 	.word	0x000000a8


	//----- nvinfo : EIATTR_FRAME_SIZE
	.align		4
.L_15:
        /*000c*/ 	.byte	0x04, 0x11
        /*000e*/ 	.short	(.L_17 - .L_16)
	.align		4
.L_16:
        /*0010*/ 	.word	index@(_ZN7cutlass13device_kernelINS_4gemm6kernel13GemmUniversalIN4cute5tupleIJiiiiEEENS1_10collective13CollectiveMmaINS1_34MainloopSm90TmaGmmaWarpSpecializedILi4ENS5_IJNS4_1CILi1EEESB_SB_EEENS1_35KernelTmaWarpSpecializedCooperativeEEENS5_IJNSA_ILi128EEESF_SF_EEENS_10bfloat16_tENS5_IJlSB_lEEESH_SI_NS4_8TiledMMAINS4_8MMA_AtomIJNS4_4SM904GMMA28MMA_64x128x16_F32BF16BF16_SSILNSM_5MajorE0ELSO_0ELNSM_7ScaleInE1ELSP_1EEEEEENS4_6LayoutINS5_IJNSA_ILi2EEESB_SB_EEENS5_IJSB_NSA_ILi0EEESV_EEEEENS5_IJNS4_10UnderscoreESY_SY_EEEEENS4_13SM90_TMA_LOADENS4_14ComposedLayoutINS4_7SwizzleILi3ELi4ELi3EEENS4_18smem_ptr_flag_bitsILi16EEENSS_INS5_IJNSA_ILi8EEENSA_ILi64EEEEEENS5_IJS18_SB_EEEEEEEvNS4_8identityES11_S1C_vS1D_EENS_8epilogue10collective6detail29Sm90TmaWarpSpecializedAdapterINS1G_15DefaultEpilogueISH_SI_SI_NS1F_6thread17LinearCombinationISH_Li1EffLNS1K_9ScaleType4KindE0ELNS_15FloatRoundStyleE2ESH_EENS1_15EpilogueDefaultEEEEEvvEEEEvNT_6ParamsE)
        /*0014*/ 	.word	0x00000000


	//----- nvinfo : EIATTR_MIN_STACK_SIZE
	.align		4
.L_17:
        /*0018*/ 	.byte	0x04, 0x12
        /*001a*/ 	.short	(.L_19 - .L_18)
	.align		4
.L_18:
        /*001c*/ 	.word	index@(_ZN7cutlass13device_kernelINS_4gemm6kernel13GemmUniversalIN4cute5tupleIJiiiiEEENS1_10collective13CollectiveMmaINS1_34MainloopSm90TmaGmmaWarpSpecializedILi4ENS5_IJNS4_1CILi1EEESB_SB_EEENS1_35KernelTmaWarpSpecializedCooperativeEEENS5_IJNSA_ILi128EEESF_SF_EEENS_10bfloat16_tENS5_IJlSB_lEEESH_SI_NS4_8TiledMMAINS4_8MMA_AtomIJNS4_4SM904GMMA28MMA_64x128x16_F32BF16BF16_SSILNSM_5MajorE0ELSO_0ELNSM_7ScaleInE1ELSP_1EEEEEENS4_6LayoutINS5_IJNSA_ILi2EEESB_SB_EEENS5_IJSB_NSA_ILi0EEESV_EEEEENS5_IJNS4_10UnderscoreESY_SY_EEEEENS4_13SM90_TMA_LOADENS4_14ComposedLayoutINS4_7SwizzleILi3ELi4ELi3EEENS4_18smem_ptr_flag_bitsILi16EEENSS_INS5_IJNSA_ILi8EEENSA_ILi64EEEEEENS5_IJS18_SB_EEEEEEEvNS4_8identityES11_S1C_vS1D_EENS_8epilogue10collective6detail29Sm90TmaWarpSpecializedAdapterINS1G_15DefaultEpilogueISH_SI_SI_NS1F_6thread17LinearCombinationISH_Li1EffLNS1K_9ScaleType4KindE0ELNS_15FloatRoundStyleE2ESH_EENS1_15EpilogueDefaultEEEEEvvEEEEvNT_6ParamsE)
        /*0020*/ 	.word	0x00000000
.L_19:


//--------------------- .nv.compat                --------------------------
	.section	.nv.compat,"",@"SHT_CUDA_COMPAT_INFO"
	.align	4
        /*0000*/ 	.byte	0x02, 0x09, 0x01, 0x00, 0x02, 0x02, 0x04, 0x00, 0x02, 0x05, 0x05, 0x00, 0x03, 0x07, 0x01, 0x01
        /*0010*/ 	.byte	0x02, 0x03, 0x01, 0x00, 0x02, 0x06, 0x01, 0x00, 0x04, 0x0b, 0x08, 0x00, 0x00, 0x00, 0x00, 0x00
        /*0020*/ 	.byte	0x00, 0x00, 0x00, 0x00


//--------------------- .nv.info._ZN7cutlass13device_kernelINS_4gemm6kernel13GemmUniversalIN4cute5tupleIJiiiiEEENS1_10collective13CollectiveMmaINS1_34MainloopSm90TmaGmmaWarpSpecializedILi4ENS5_IJNS4_1CILi1EEESB_SB_EEENS1_35KernelTmaWarpSpecializedCooperativeEEENS5_IJNSA_ILi128EEESF_SF_EEENS_10bfloat16_tENS5_IJlSB_lEEESH_SI_NS4_8TiledMMAINS4_8MMA_AtomIJNS4_4SM904GMMA28MMA_64x128x16_F32BF16BF16_SSILNSM_5MajorE0ELSO_0ELNSM_7ScaleInE1ELSP_1EEEEEENS4_6LayoutINS5_IJNSA_ILi2EEESB_SB_EEENS5_IJSB_NSA_ILi0EEESV_EEEEENS5_IJNS4_10UnderscoreESY_SY_EEEEENS4_13SM90_TMA_LOADENS4_14ComposedLayoutINS4_7SwizzleILi3ELi4ELi3EEENS4_18smem_ptr_flag_bitsILi16EEENSS_INS5_IJNSA_ILi8EEENSA_ILi64EEEEEENS5_IJS18_SB_EEEEEEEvNS4_8identityES11_S1C_vS1D_EENS_8epilogue10collective6detail29Sm90TmaWarpSpecializedAdapterINS1G_15DefaultEpilogueISH_SI_SI_NS1F_6thread17LinearCombinationISH_Li1EffLNS1K_9ScaleType4KindE0ELNS_15FloatRoundStyleE2ESH_EENS1_15EpilogueDefaultEEEEEvvEEEEvNT_6ParamsE --------------------------
	.section	.nv.info._ZN7cutlass13device_kernelINS_4gemm6kernel13GemmUniversalIN4cute5tupleIJiiiiEEENS1_10collective13CollectiveMmaINS1_34MainloopSm90TmaGmmaWarpSpecializedILi4ENS5_IJNS4_1CILi1EEESB_SB_EEENS1_35KernelTmaWarpSpecializedCooperativeEEENS5_IJNSA_ILi128EEESF_SF_EEENS_10bfloat16_tENS5_IJlSB_lEEESH_SI_NS4_8TiledMMAINS4_8MMA_AtomIJNS4_4SM904GMMA28MMA_64x128x16_F32BF16BF16_SSILNSM_5MajorE0ELSO_0ELNSM_7ScaleInE1ELSP_1EEEEEENS4_6LayoutINS5_IJNSA_ILi2EEESB_SB_EEENS5_IJSB_NSA_ILi0EEESV_EEEEENS5_IJNS4_10UnderscoreESY_SY_EEEEENS4_13SM90_TMA_LOADENS4_14ComposedLayoutINS4_7SwizzleILi3ELi4ELi3EEENS4_18smem_ptr_flag_bitsILi16EEENSS_INS5_IJNSA_ILi8EEENSA_ILi64EEEEEENS5_IJS18_SB_EEEEEEEvNS4_8identityES11_S1C_vS1D_EENS_8epilogue10collective6detail29Sm90TmaWarpSpecializedAdapterINS1G_15DefaultEpilogueISH_SI_SI_NS1F_6thread17LinearCombinationISH_Li1EffLNS1K_9ScaleType4KindE0ELNS_15FloatRoundStyleE2ESH_EENS1_15EpilogueDefaultEEEEEvvEEEEvNT_6ParamsE,"",@"SHT_CUDA_INFO"
	.sectionflags	@""
	.align	4


	//----- nvinfo : EIATTR_CUDA_API_VERSION
	.align		4
        /*0000*/ 	.byte	0x04, 0x37
        /*0002*/ 	.short	(.L_21 - .L_20)
.L_20:
        /*0004*/ 	.word	0x00000082


	//----- nvinfo : EIATTR_KPARAM_INFO
	.align		4
.L_21:
        /*0008*/ 	.byte	0x04, 0x17
        /*000a*/ 	.short	(.L_23 - .L_22)
.L_22:
        /*000c*/ 	.word	0x00000000
        /*0010*/ 	.short	0x0000
        /*0012*/ 	.short	0x0070
        /*0014*/ 	.byte	0x00, 0xf0, 0x01, 0x10


	//----- nvinfo : EIATTR_SPARSE_MMA_MASK
	.align		4
.L_23:
        /*0018*/ 	.byte	0x03, 0x50
        /*001a*/ 	.short	0x0000


	//----- nvinfo : EIATTR_MAXREG_COUNT
	.align		4
        /*001c*/ 	.byte	0x03, 0x1b
        /*001e*/ 	.short	0x00a8


	//----- nvinfo : EIATTR_NUM_BARRIERS
	.align		4
        /*0020*/ 	.byte	0x02, 0x4c
        /*0022*/ 	.byte	0x01
	.zero		1


	//----- nvinfo : EIATTR_EXTERNS
	.align		4
        /*0024*/ 	.byte	0x04, 0x0f
        /*0026*/ 	.short	(.L_25 - .L_24)


	//   ....[0]....
	.align		4
.L_24:
        /*0028*/ 	.word	index@(__assertfail)


	//----- nvinfo : EIATTR_MERCURY_ISA_VERSION
	.align		4
.L_25:
        /*002c*/ 	.byte	0x03, 0x5f
        /*002e*/ 	.short	0x0101


	//----- nvinfo : EIATTR_INT_WARP_WIDE_INSTR_OFFSETS
	.align		4
        /*0030*/ 	.byte	0x04, 0x31
        /*0032*/ 	.short	(.L_27 - .L_26)


	//   ....[0]....
.L_26:
        /*0034*/ 	.word	0x000003b0


	//   ....[1]....
        /*0038*/ 	.word	0x000003c0


	//   ....[2]....
        /*003c*/ 	.word	0x000004e0


	//----- nvinfo : EIATTR_COOP_GROUP_MASK_REGIDS
	.align		4
.L_27:
        /*0040*/ 	.byte	0x04, 0x29
        /*0042*/ 	.short	(.L_29 - .L_28)


	//   ....[0]....
.L_28:
        /*0044*/ 	.word	0xffffffff


	//   ....[1]....
        /*0048*/ 	.word	0xffffffff


	//   ....[2]....
        /*004c*/ 	.word	0xffffffff


	//   ....[3]....
        /*0050*/ 	.word	0xffffffff


	//   ....[4]....
        /*0054*/ 	.word	0xffffffff


	//----- nvinfo : EIATTR_COOP_GROUP_INSTR_OFFSETS
	.align		4
.L_29:
        /*0058*/ 	.byte	0x04, 0x28
        /*005a*/ 	.short	(.L_31 - .L_30)


	//   ....[0]....
.L_30:
        /*005c*/ 	.word	0x00000060


	//   ....[1]....
        /*0060*/ 	.word	0x00000070


	//   ....[2]....
        /*0064*/ 	.word	0x00000130


	//   ....[3]....
        /*0068*/ 	.word	0x000002c0


	//   ....[4]....
        /*006c*/ 	.word	0x000011c0


	//----- nvinfo : EIATTR_REG_RECONFIG
	.align		4
.L_31:
        /*0070*/ 	.byte	0x01, 0x54
	.zero		2


	//----- nvinfo : EIATTR_SYSCALL_OFFSETS
	.align		4
        /*0074*/ 	.byte	0x04, 0x46
        /*0076*/ 	.short	(.L_33 - .L_32)


	//   ....[0]....
.L_32:
        /*0078*/ 	.word	0x000013b0


	//----- nvinfo : EIATTR_MBARRIER_INSTR_OFFSETS
	.align		4
.L_33:
        /*007c*/ 	.byte	0x04, 0x39
        /*007e*/ 	.short	(.L_35 - .L_34)


	//   ....[0]....
.L_34:
        /*0080*/ 	.word	0x00000230
        /*0084*/ 	.word	0x000000ff
        /*0088*/ 	.word	0x00000000
        /*008c*/ 	.short	0x0100
        /*008e*/ 	.byte	0x08
	.zero		1


	//   ....[1]....
        /*0090*/ 	.word	0x00000240
        /*0094*/ 	.word	0x000000ff
        /*0098*/ 	.word	0x00000020
        /*009c*/ 	.short	0x0100
        /*009e*/ 	.byte	0x08
	.zero		1


	//   ....[2]....
        /*00a0*/ 	.word	0x00000250
        /*00a4*/ 	.word	0x000000ff
        /*00a8*/ 	.word	0x00000008
        /*00ac*/ 	.short	0x0100
        /*00ae*/ 	.byte	0x08
	.zero		1


	//   ....[3]....
        /*00b0*/ 	.word	0x00000260
        /*00b4*/ 	.word	0x000000ff
        /*00b8*/ 	.word	0x00000028
        /*00bc*/ 	.short	0x0100
        /*00be*/ 	.byte	0x08
	.zero		1


	//   ....[4]....
        /*00c0*/ 	.word	0x00000270
        /*00c4*/ 	.word	0x000000ff
        /*00c8*/ 	.word	0x00000010
        /*00cc*/ 	.short	0x0100
        /*00ce*/ 	.byte	0x08
	.zero		1


	//   ....[5]....
        /*00d0*/ 	.word	0x00000280
        /*00d4*/ 	.word	0x000000ff
        /*00d8*/ 	.word	0x00000030
        /*00dc*/ 	.short	0x0100
        /*00de*/ 	.byte	0x08
	.zero		1


	//   ....[6]....
        /*00e0*/ 	.word	0x00000290
        /*00e4*/ 	.word	0x000000ff
        /*00e8*/ 	.word	0x00000018
        /*00ec*/ 	.short	0x0100
        /*00ee*/ 	.byte	0x08
	.zero		1


	//   ....[7]....
        /*00f0*/ 	.word	0x000002a0
        /*00f4*/ 	.word	0x000000ff
        /*00f8*/ 	.word	0x00000038
        /*00fc*/ 	.short	0x0100
        /*00fe*/ 	.byte	0x08
	.zero		1


	//   ....[8]....
        /*0100*/ 	.word	0x00000560
        /*0104*/ 	.word	0x000000ff
        /*0108*/ 	.word	0x00000050
        /*010c*/ 	.short	0x0100
        /*010e*/ 	.byte	0x08
	.zero		1


	//   ....[9]....
        /*0110*/ 	.word	0x000005c0
        /*0114*/ 	.word	0x000000ff
        /*0118*/ 	.word	0x00000058
        /*011c*/ 	.short	0x0100
        /*011e*/ 	.byte	0x08
	.zero		1


	//   ....[10]....
        /*0120*/ 	.word	0x00001430
        /*0124*/ 	.word	0x00000003
        /*0128*/ 	.word	0x00000000
        /*012c*/ 	.short	0x010a
        /*012e*/ 	.byte	0x3f
	.zero		1


	//   ....[11]....
        /*0130*/ 	.word	0x00001490
        /*0134*/ 	.word	0x00000003
        /*0138*/ 	.word	0x00000000
        /*013c*/ 	.short	0x010a
        /*013e*/ 	.byte	0x3f
	.zero		1


	//   ....[12]....
        /*0140*/ 	.word	0x000019a0
        /*0144*/ 	.word	0x000000ff
        /*0148*/ 	.word	0x00000000
        /*014c*/ 	.short	0x010a
        /*014e*/ 	.byte	0x08
	.zero		1


	//   ....[13]....
        /*0150*/ 	.word	0x000019e0
        /*0154*/ 	.word	0x000000ff
        /*0158*/ 	.word	0x00000000
        /*015c*/ 	.short	0x010a
        /*015e*/ 	.byte	0x08
	.zero		1


	//   ....[14]....
        /*0160*/ 	.word	0x00001e00
        /*0164*/ 	.word	0x000000ff
        /*0168*/ 	.word	0x00000000
        /*016c*/ 	.short	0x0101
        /*016e*/ 	.byte	0x07
	.zero		1


	//   ....[15]....
        /*0170*/ 	.word	0x00001fc0
        /*0174*/ 	.word	0x000000ff
        /*0178*/ 	.word	0x00000000
        /*017c*/ 	.short	0x0101
        /*017e*/ 	.byte	0x04
	.zero		1


	//   ....[16]....
        /*0180*/ 	.word	0x00007170
        /*0184*/ 	.word	0x0000000e
        /*0188*/ 	.word	0x00000020
        /*018c*/ 	.short	0x010a
        /*018e*/ 	.byte	0x3f
	.zero		1


	//   ....[17]....
        /*0190*/ 	.word	0x000075d0
        /*0194*/ 	.word	0x00000005
        /*0198*/ 	.word	0x00000058
        /*019c*/ 	.short	0x0101
        /*019e*/ 	.byte	0x3f
	.zero		1


	//   ....[18]....
        /*01a0*/ 	.word	0x00007ce0
        /*01a4*/ 	.word	0x00000007
        /*01a8*/ 	.word	0x00000000
        /*01ac*/ 	.short	0x010a
        /*01ae*/ 	.byte	0x3f
	.zero		1


	//   ....[19]....
        /*01b0*/ 	.word	0x00007d60
        /*01b4*/ 	.word	0x00000008
        /*01b8*/ 	.word	0x00000000
        /*01bc*/ 	.short	0x010a
        /*01be*/ 	.byte	0x3f
	.zero		1


	//   ....[20]....
        /*01c0*/ 	.word	0x00007df0
        /*01c4*/ 	.word	0x0000000b
        /*01c8*/ 	.word	0x00000000
        /*01cc*/ 	.short	0x010a
        /*01ce*/ 	.byte	0x3f
	.zero		1


	//   ....[21]....
        /*01d0*/ 	.word	0x00007e80
        /*01d4*/ 	.word	0x00000003
        /*01d8*/ 	.word	0x00000000
        /*01dc*/ 	.short	0x010a
        /*01de*/ 	.byte	0x3f
	.zero		1


	//   ....[22]....
        /*01e0*/ 	.word	0x00007ee0
        /*01e4*/ 	.word	0x00000003
        /*01e8*/ 	.word	0x00000000
        /*01ec*/ 	.short	0x010a
        /*01ee*/ 	.byte	0x3f
	.zero		1


	//   ....[23]....
        /*01f0*/ 	.word	0x00007f40
        /*01f4*/ 	.word	0x00000004
        /*01f8*/ 	.word	0x00000000
        /*01fc*/ 	.short	0x010a
        /*01fe*/ 	.byte	0x3f
	.zero		1


	//   ....[24]....
        /*0200*/ 	.word	0x00008010
        /*0204*/ 	.word	0x0000000e
        /*0208*/ 	.word	0x00000020
        /*020c*/ 	.short	0x010a
        /*020e*/ 	.byte	0x3f
	.zero		1


	//   ....[25]....
        /*0210*/ 	.word	0x000080e0
        /*0214*/ 	.word	0x00000007
        /*0218*/ 	.word	0x00000000
        /*021c*/ 	.short	0x010a
        /*021e*/ 	.byte	0x3f
	.zero		1


	//   ....[26]....
        /*0220*/ 	.word	0x00008130
        /*0224*/ 	.word	0x00000008
        /*0228*/ 	.word	0x00000000
        /*022c*/ 	.short	0x010a
        /*022e*/ 	.byte	0x3f
	.zero		1


	//   ....[27]....
        /*0230*/ 	.word	0x00008180
        /*0234*/ 	.word	0x0000000b
        /*0238*/ 	.word	0x00000000
        /*023c*/ 	.short	0x010a
        /*023e*/ 	.byte	0x3f
	.zero		1


	//----- nvinfo : EIATTR_NUM_MBARRIERS
	.align		4
.L_35:
        /*0240*/ 	.byte	0x03, 0x38
        /*0242*/ 	.short	0x000a


	//----- nvinfo : EIATTR_EXIT_INSTR_OFFSETS
	.align		4
        /*0244*/ 	.byte	0x04, 0x1c
        /*0246*/ 	.short	(.L_37 - .L_36)


	//   ....[0]....
.L_36:
        /*0248*/ 	.word	0x00000660


	//   ....[1]....
        /*024c*/ 	.word	0x00000f20


	//   ....[2]....
        /*0250*/ 	.word	0x00006850


	//   ....[3]....
        /*0254*/ 	.word	0x00006e80


	//   ....[4]....
        /*0258*/ 	.word	0x00007ed0


	//----- nvinfo : EIATTR_MAX_THREADS
	.align		4
.L_37:
        /*025c*/ 	.byte	0x04, 0x05
        /*025e*/ 	.short	(.L_39 - .L_38)
.L_38:
        /*0260*/ 	.word	0x00000180
        /*0264*/ 	.word	0x00000001
        /*0268*/ 	.word	0x00000001


	//----- nvinfo : EIATTR_CRS_STACK_SIZE
	.align		4
.L_39:
        /*026c*/ 	.byte	0x04, 0x1e
        /*026e*/ 	.short	(.L_41 - .L_40)
.L_40:
        /*0270*/ 	.word	0x00000000


	//----- nvinfo : EIATTR_CBANK_PARAM_SIZE
	.align		4
.L_41:
        /*0274*/ 	.byte	0x03, 0x19
        /*0276*/ 	.short	0x0470


	//----- nvinfo : EIATTR_PARAM_CBANK
	.align		4
        /*0278*/ 	.byte	0x04, 0x0a
        /*027a*/ 	.short	(.L_43 - .L_42)
	.align		4
.L_42:
        /*027c*/ 	.word	index@(.nv.constant0._ZN7cutlass13device_kernelINS_4gemm6kernel13GemmUniversalIN4cute5tupleIJiiiiEEENS1_10collective13CollectiveMmaINS1_34MainloopSm90TmaGmmaWarpSpecializedILi4ENS5_IJNS4_1CILi1EEESB_SB_EEENS1_35KernelTmaWarpSpecializedCooperativeEEENS5_IJNSA_ILi128EEESF_SF_EEENS_10bfloat16_tENS5_IJlSB_lEEESH_SI_NS4_8TiledMMAINS4_8MMA_AtomIJNS4_4SM904GMMA28MMA_64x128x16_F32BF16BF16_SSILNSM_5MajorE0ELSO_0ELNSM_7ScaleInE1ELSP_1EEEEEENS4_6LayoutINS5_IJNSA_ILi2EEESB_SB_EEENS5_IJSB_NSA_ILi0EEESV_EEEEENS5_IJNS4_10UnderscoreESY_SY_EEEEENS4_13SM90_TMA_LOADENS4_14ComposedLayoutINS4_7SwizzleILi3ELi4ELi3EEENS4_18smem_ptr_flag_bitsILi16EEENSS_INS5_IJNSA_ILi8EEENSA_ILi64EEEEEENS5_IJS18_SB_EEEEEEEvNS4_8identityES11_S1C_vS1D_EENS_8epilogue10collective6detail29Sm90TmaWarpSpecializedAdapterINS1G_15DefaultEpilogueISH_SI_SI_NS1F_6thread17LinearCombinationISH_Li1EffLNS1K_9ScaleType4KindE0ELNS_15FloatRoundStyleE2ESH_EENS1_15EpilogueDefaultEEEEEvvEEEEvNT_6ParamsE)
        /*0280*/ 	.short	0x0210
        /*0282*/ 	.short	0x0470


	//----- nvinfo : EIATTR_SW_WAR
	.align		4
.L_43:
        /*0284*/ 	.byte	0x04, 0x36
        /*0286*/ 	.short	(.L_45 - .L_44)
.L_44:
        /*0288*/ 	.word	0x00000008
.L_45:


//--------------------- .nv.callgraph             --------------------------
	.section	.nv.callgraph,"",@"SHT_CUDA_CALLGRAPH"
	.align	4
	.sectionentsize	8
	.align		4
        /*0000*/ 	.word	0x00000000
	.align		4
        /*0004*/ 	.word	0xffffffff
	.align		4
        /*0008*/ 	.word	index@(_ZN7cutlass13device_kernelINS_4gemm6kernel13GemmUniversalIN4cute5tupleIJiiiiEEENS1_10collective13CollectiveMmaINS1_34MainloopSm90TmaGmmaWarpSpecializedILi4ENS5_IJNS4_1CILi1EEESB_SB_EEENS1_35KernelTmaWarpSpecializedCooperativeEEENS5_IJNSA_ILi128EEESF_SF_EEENS_10bfloat16_tENS5_IJlSB_lEEESH_SI_NS4_8TiledMMAINS4_8MMA_AtomIJNS4_4SM904GMMA28MMA_64x128x16_F32BF16BF16_SSILNSM_5MajorE0ELSO_0ELNSM_7ScaleInE1ELSP_1EEEEEENS4_6LayoutINS5_IJNSA_ILi2EEESB_SB_EEENS5_IJSB_NSA_ILi0EEESV_EEEEENS5_IJNS4_10UnderscoreESY_SY_EEEEENS4_13SM90_TMA_LOADENS4_14ComposedLayoutINS4_7SwizzleILi3ELi4ELi3EEENS4_18smem_ptr_flag_bitsILi16EEENSS_INS5_IJNSA_ILi8EEENSA_ILi64EEEEEENS5_IJS18_SB_EEEEEEEvNS4_8identityES11_S1C_vS1D_EENS_8epilogue10collective6detail29Sm90TmaWarpSpecializedAdapterINS1G_15DefaultEpilogueISH_SI_SI_NS1F_6thread17LinearCombinationISH_Li1EffLNS1K_9ScaleType4KindE0ELNS_15FloatRoundStyleE2ESH_EENS1_15EpilogueDefaultEEEEEvvEEEEvNT_6ParamsE)
	.align		4
        /*000c*/ 	.word	index@(__assertfail)
	.align		4
        /*0010*/ 	.word	0x00000000
	.align		4
        /*0014*/ 	.word	0xfffffffe
	.align		4
        /*0018*/ 	.word	0x00000000
	.align		4
        /*001c*/ 	.word	0xfffffffd
	.align		4
        /*0020*/ 	.word	0x00000000
	.align		4
        /*0024*/ 	.word	0xfffffffc


//--------------------- .nv.constant4             --------------------------
	.section	.nv.constant4,"a",@progbits
	.align	8
	.align		8
.nv.constant4:
        /*0000*/ 	.dword	__assertfail
	.align		8
        /*0008*/ 	.dword	__unnamed_1
	.align		8
        /*0010*/ 	.dword	_ZN39_INTERNAL_3f231975_4_k_cu_8d3b1dfe_30654cuda3std3__45__cpo5beginE
	.align		8
        /*0018*/ 	.dword	_ZN39_INTERNAL_3f231975_4_k_cu_8d3b1dfe_30654cuda3std3__45__cpo3endE
	.align		8
        /*0020*/ 	.dword	_ZN39_INTERNAL_3f231975_4_k_cu_8d3b1dfe_30654cuda3std3__45__cpo6cbeginE
	.align		8
        /*0028*/ 	.dword	_ZN39_INTERNAL_3f231975_4_k_cu_8d3b1dfe_30654cuda3std3__45__cpo4cendE
	.align		8
        /*0030*/ 	.dword	_ZN39_INTERNAL_3f231975_4_k_cu_8d3b1dfe_30654cuda3std3__441_GLOBAL__N__3f231975_4_k_cu_8d3b1dfe_30656ignoreE
	.align		8
        /*0038*/ 	.dword	_ZN39_INTERNAL_3f231975_4_k_cu_8d3b1dfe_30654cuda3std3__419piecewise_constructE
	.align		8
        /*0040*/ 	.dword	_ZN39_INTERNAL_3f231975_4_k_cu_8d3b1dfe_30654cuda3std3__48in_placeE
	.align		8
        /*0048*/ 	.dword	_ZN39_INTERNAL_3f231975_4_k_cu_8d3b1dfe_30654cuda3std6ranges3__45__cpo4swapE
	.align		8
        /*0050*/ 	.dword	_ZN39_INTERNAL_3f231975_4_k_cu_8d3b1dfe_30654cuda3std6ranges3__45__cpo9iter_moveE
	.align		8
        /*0058*/ 	.dword	_ZN39_INTERNAL_3f231975_4_k_cu_8d3b1dfe_30654cute7productE
	.align		8
        /*0060*/ 	.dword	_ZN39_INTERNAL_3f231975_4_k_cu_8d3b1dfe_30654cute1_E
	.align		8
        /*0068*/ 	.dword	$str$22
	.align		8
        /*0070*/ 	.dword	$str$23


//--------------------- .text._ZN7cutlass13device_kernelINS_4gemm6kernel13GemmUniversalIN4cute5tupleIJiiiiEEENS1_10collective13CollectiveMmaINS1_34MainloopSm90TmaGmmaWarpSpecializedILi4ENS5_IJNS4_1CILi1EEESB_SB_EEENS1_35KernelTmaWarpSpecializedCooperativeEEENS5_IJNSA_ILi128EEESF_SF_EEENS_10bfloat16_tENS5_IJlSB_lEEESH_SI_NS4_8TiledMMAINS4_8MMA_AtomIJNS4_4SM904GMMA28MMA_64x128x16_F32BF16BF16_SSILNSM_5MajorE0ELSO_0ELNSM_7ScaleInE1ELSP_1EEEEEENS4_6LayoutINS5_IJNSA_ILi2EEESB_SB_EEENS5_IJSB_NSA_ILi0EEESV_EEEEENS5_IJNS4_10UnderscoreESY_SY_EEEEENS4_13SM90_TMA_LOADENS4_14ComposedLayoutINS4_7SwizzleILi3ELi4ELi3EEENS4_18smem_ptr_flag_bitsILi16EEENSS_INS5_IJNSA_ILi8EEENSA_ILi64EEEEEENS5_IJS18_SB_EEEEEEEvNS4_8identityES11_S1C_vS1D_EENS_8epilogue10collective6detail29Sm90TmaWarpSpecializedAdapterINS1G_15DefaultEpilogueISH_SI_SI_NS1F_6thread17LinearCombinationISH_Li1EffLNS1K_9ScaleType4KindE0ELNS_15FloatRoundStyleE2ESH_EENS1_15EpilogueDefaultEEEEEvvEEEEvNT_6ParamsE --------------------------
	.section	.text._ZN7cutlass13device_kernelINS_4gemm6kernel13GemmUniversalIN4cute5tupleIJiiiiEEENS1_10collective13CollectiveMmaINS1_34MainloopSm90TmaGmmaWarpSpecializedILi4ENS5_IJNS4_1CILi1EEESB_SB_EEENS1_35KernelTmaWarpSpecializedCooperativeEEENS5_IJNSA_ILi128EEESF_SF_EEENS_10bfloat16_tENS5_IJlSB_lEEESH_SI_NS4_8TiledMMAINS4_8MMA_AtomIJNS4_4SM904GMMA28MMA_64x128x16_F32BF16BF16_SSILNSM_5MajorE0ELSO_0ELNSM_7ScaleInE1ELSP_1EEEEEENS4_6LayoutINS5_IJNSA_ILi2EEESB_SB_EEENS5_IJSB_NSA_ILi0EEESV_EEEEENS5_IJNS4_10UnderscoreESY_SY_EEEEENS4_13SM90_TMA_LOADENS4_14ComposedLayoutINS4_7SwizzleILi3ELi4ELi3EEENS4_18smem_ptr_flag_bitsILi16EEENSS_INS5_IJNSA_ILi8EEENSA_ILi64EEEEEENS5_IJS18_SB_EEEEEEEvNS4_8identityES11_S1C_vS1D_EENS_8epilogue10collective6detail29Sm90TmaWarpSpecializedAdapterINS1G_15DefaultEpilogueISH_SI_SI_NS1F_6thread17LinearCombinationISH_Li1EffLNS1K_9ScaleType4KindE0ELNS_15FloatRoundStyleE2ESH_EENS1_15EpilogueDefaultEEEEEvvEEEEvNT_6ParamsE,"ax",@progbits
	.align	128
.text._ZN7cutlass13device_kernelINS_4gemm6kernel13GemmUniversalIN4cute5tupleIJiiiiEEENS1_10collective13CollectiveMmaINS1_34MainloopSm90TmaGmmaWarpSpecializedILi4ENS5_IJNS4_1CILi1EEESB_SB_EEENS1_35KernelTmaWarpSpecializedCooperativeEEENS5_IJNSA_ILi128EEESF_SF_EEENS_10bfloat16_tENS5_IJlSB_lEEESH_SI_NS4_8TiledMMAINS4_8MMA_AtomIJNS4_4SM904GMMA28MMA_64x128x16_F32BF16BF16_SSILNSM_5MajorE0ELSO_0ELNSM_7ScaleInE1ELSP_1EEEEEENS4_6LayoutINS5_IJNSA_ILi2EEESB_SB_EEENS5_IJSB_NSA_ILi0EEESV_EEEEENS5_IJNS4_10UnderscoreESY_SY_EEEEENS4_13SM90_TMA_LOADENS4_14ComposedLayoutINS4_7SwizzleILi3ELi4ELi3EEENS4_18smem_ptr_flag_bitsILi16EEENSS_INS5_IJNSA_ILi8EEENSA_ILi64EEEEEENS5_IJS18_SB_EEEEEEEvNS4_8identityES11_S1C_vS1D_EENS_8epilogue10collective6detail29Sm90TmaWarpSpecializedAdapterINS1G_15DefaultEpilogueISH_SI_SI_NS1F_6thread17LinearCombinationISH_Li1EffLNS1K_9ScaleType4KindE0ELNS_15FloatRoundStyleE2ESH_EENS1_15EpilogueDefaultEEEEEvvEEEEvNT_6ParamsE:
        .type           _ZN7cutlass13device_kernelINS_4gemm6kernel13GemmUniversalIN4cute5tupleIJiiiiEEENS1_10collective13CollectiveMmaINS1_34MainloopSm90TmaGmmaWarpSpecializedILi4ENS5_IJNS4_1CILi1EEESB_SB_EEENS1_35KernelTmaWarpSpecializedCooperativeEEENS5_IJNSA_ILi128EEESF_SF_EEENS_10bfloat16_tENS5_IJlSB_lEEESH_SI_NS4_8TiledMMAINS4_8MMA_AtomIJNS4_4SM904GMMA28MMA_64x128x16_F32BF16BF16_SSILNSM_5MajorE0ELSO_0ELNSM_7ScaleInE1ELSP_1EEEEEENS4_6LayoutINS5_IJNSA_ILi2EEESB_SB_EEENS5_IJSB_NSA_ILi0EEESV_EEEEENS5_IJNS4_10UnderscoreESY_SY_EEEEENS4_13SM90_TMA_LOADENS4_14ComposedLayoutINS4_7SwizzleILi3ELi4ELi3EEENS4_18smem_ptr_flag_bitsILi16EEENSS_INS5_IJNSA_ILi8EEENSA_ILi64EEEEEENS5_IJS18_SB_EEEEEEEvNS4_8identityES11_S1C_vS1D_EENS_8epilogue10collective6detail29Sm90TmaWarpSpecializedAdapterINS1G_15DefaultEpilogueISH_SI_SI_NS1F_6thread17LinearCombinationISH_Li1EffLNS1K_9ScaleType4KindE0ELNS_15FloatRoundStyleE2ESH_EENS1_15EpilogueDefaultEEEEEvvEEEEvNT_6ParamsE,@function
        .size           _ZN7cutlass13device_kernelINS_4gemm6kernel13GemmUniversalIN4cute5tupleIJiiiiEEENS1_10collective13CollectiveMmaINS1_34MainloopSm90TmaGmmaWarpSpecializedILi4ENS5_IJNS4_1CILi1EEESB_SB_EEENS1_35KernelTmaWarpSpecializedCooperativeEEENS5_IJNSA_ILi128EEESF_SF_EEENS_10bfloat16_tENS5_IJlSB_lEEESH_SI_NS4_8TiledMMAINS4_8MMA_AtomIJNS4_4SM904GMMA28MMA_64x128x16_F32BF16BF16_SSILNSM_5MajorE0ELSO_0ELNSM_7ScaleInE1ELSP_1EEEEEENS4_6LayoutINS5_IJNSA_ILi2EEESB_SB_EEENS5_IJSB_NSA_ILi0EEESV_EEEEENS5_IJNS4_10UnderscoreESY_SY_EEEEENS4_13SM90_TMA_LOADENS4_14ComposedLayoutINS4_7SwizzleILi3ELi4ELi3EEENS4_18smem_ptr_flag_bitsILi16EEENSS_INS5_IJNSA_ILi8EEENSA_ILi64EEEEEENS5_IJS18_SB_EEEEEEEvNS4_8identityES11_S1C_vS1D_EENS_8epilogue10collective6detail29Sm90TmaWarpSpecializedAdapterINS1G_15DefaultEpilogueISH_SI_SI_NS1F_6thread17LinearCombinationISH_Li1EffLNS1K_9ScaleType4KindE0ELNS_15FloatRoundStyleE2ESH_EENS1_15EpilogueDefaultEEEEEvvEEEEvNT_6ParamsE,(.L_x_194 - _ZN7cutlass13device_kernelINS_4gemm6kernel13GemmUniversalIN4cute5tupleIJiiiiEEENS1_10collective13CollectiveMmaINS1_34MainloopSm90TmaGmmaWarpSpecializedILi4ENS5_IJNS4_1CILi1EEESB_SB_EEENS1_35KernelTmaWarpSpecializedCooperativeEEENS5_IJNSA_ILi128EEESF_SF_EEENS_10bfloat16_tENS5_IJlSB_lEEESH_SI_NS4_8TiledMMAINS4_8MMA_AtomIJNS4_4SM904GMMA28MMA_64x128x16_F32BF16BF16_SSILNSM_5MajorE0ELSO_0ELNSM_7ScaleInE1ELSP_1EEEEEENS4_6LayoutINS5_IJNSA_ILi2EEESB_SB_EEENS5_IJSB_NSA_ILi0EEESV_EEEEENS5_IJNS4_10UnderscoreESY_SY_EEEEENS4_13SM90_TMA_LOADENS4_14ComposedLayoutINS4_7SwizzleILi3ELi4ELi3EEENS4_18smem_ptr_flag_bitsILi16EEENSS_INS5_IJNSA_ILi8EEENSA_ILi64EEEEEENS5_IJS18_SB_EEEEEEEvNS4_8identityES11_S1C_vS1D_EENS_8epilogue10collective6detail29Sm90TmaWarpSpecializedAdapterINS1G_15DefaultEpilogueISH_SI_SI_NS1F_6thread17LinearCombinationISH_Li1EffLNS1K_9ScaleType4KindE0ELNS_15FloatRoundStyleE2ESH_EENS1_15EpilogueDefaultEEEEEvvEEEEvNT_6ParamsE)
        .other          _ZN7cutlass13device_kernelINS_4gemm6kernel13GemmUniversalIN4cute5tupleIJiiiiEEENS1_10collective13CollectiveMmaINS1_34MainloopSm90TmaGmmaWarpSpecializedILi4ENS5_IJNS4_1CILi1EEESB_SB_EEENS1_35KernelTmaWarpSpecializedCooperativeEEENS5_IJNSA_ILi128EEESF_SF_EEENS_10bfloat16_tENS5_IJlSB_lEEESH_SI_NS4_8TiledMMAINS4_8MMA_AtomIJNS4_4SM904GMMA28MMA_64x128x16_F32BF16BF16_SSILNSM_5MajorE0ELSO_0ELNSM_7ScaleInE1ELSP_1EEEEEENS4_6LayoutINS5_IJNSA_ILi2EEESB_SB_EEENS5_IJSB_NSA_ILi0EEESV_EEEEENS5_IJNS4_10UnderscoreESY_SY_EEEEENS4_13SM90_TMA_LOADENS4_14ComposedLayoutINS4_7SwizzleILi3ELi4ELi3EEENS4_18smem_ptr_flag_bitsILi16EEENSS_INS5_IJNSA_ILi8EEENSA_ILi64EEEEEENS5_IJS18_SB_EEEEEEEvNS4_8identityES11_S1C_vS1D_EENS_8epilogue10collective6detail29Sm90TmaWarpSpecializedAdapterINS1G_15DefaultEpilogueISH_SI_SI_NS1F_6thread17LinearCombinationISH_Li1EffLNS1K_9ScaleType4KindE0ELNS_15FloatRoundStyleE2ESH_EENS1_15EpilogueDefaultEEEEEvvEEEEvNT_6ParamsE,@"STO_CUDA_ENTRY STV_DEFAULT"
_ZN7cutlass13device_kernelINS_4gemm6kernel13GemmUniversalIN4cute5tupleIJiiiiEEENS1_10collective13CollectiveMmaINS1_34MainloopSm90TmaGmmaWarpSpecializedILi4ENS5_IJNS4_1CILi1EEESB_SB_EEENS1_35KernelTmaWarpSpecializedCooperativeEEENS5_IJNSA_ILi128EEESF_SF_EEENS_10bfloat16_tENS5_IJlSB_lEEESH_SI_NS4_8TiledMMAINS4_8MMA_AtomIJNS4_4SM904GMMA28MMA_64x128x16_F32BF16BF16_SSILNSM_5MajorE0ELSO_0ELNSM_7ScaleInE1ELSP_1EEEEEENS4_6LayoutINS5_IJNSA_ILi2EEESB_SB_EEENS5_IJSB_NSA_ILi0EEESV_EEEEENS5_IJNS4_10UnderscoreESY_SY_EEEEENS4_13SM90_TMA_LOADENS4_14ComposedLayoutINS4_7SwizzleILi3ELi4ELi3EEENS4_18smem_ptr_flag_bitsILi16EEENSS_INS5_IJNSA_ILi8EEENSA_ILi64EEEEEENS5_IJS18_SB_EEEEEEEvNS4_8identityES11_S1C_vS1D_EENS_8epilogue10collective6detail29Sm90TmaWarpSpecializedAdapterINS1G_15DefaultEpilogueISH_SI_SI_NS1F_6thread17LinearCombinationISH_Li1EffLNS1K_9ScaleType4KindE0ELNS_15FloatRoundStyleE2ESH_EENS1_15EpilogueDefaultEEEEEvvEEEEvNT_6ParamsE:
[----:B------:R-:W0:Y:S01]  /*0000*/  LDC R1, c[0x0][0x28] ;  /* 0x00000a00ff017b82 */ /* 0x000e220000000800 */
[----:B------:R-:W1:Y:S01]  /*0010*/  S2R R4, SR_TID.X ;  /* 0x0000000000047919 */ /* 0x000e620000002100 */
[----:B------:R-:W-:Y:S01]  /*0020*/  ELECT P0, URZ, PT ;  /* 0x00000000003f782f */ /* 0x000fe20003800000 */
[----:B------:R-:W-:Y:S01]  /*0030*/  BSSY B0, `(.L_x_0) ;  /* 0x000000f000007945 */ /* 0x000fe20003800000 */
[--C-:B-1----:R-:W-:Y:S02]  /*0040*/  SHF.R.U32.HI R0, RZ, 0x5, R4.reuse ;  /* 0x00000005ff007819 */ /* 0x102fe40000011604 */
[----:B------:R-:W-:-:S03]  /*0050*/  SHF.R.U32.HI R14, RZ, 0x7, R4 ;  /* 0x00000007ff0e7819 */ /* 0x000fc60000011604 */
[----:B------:R-:W1:Y:S04]  /*0060*/  SHFL.IDX PT, R5, R0, RZ, 0x1f ;  /* 0x00001fff00057589 */ /* 0x000e6800000e0000 */
[----:B------:R2:W3:Y:S01]  /*0070*/  SHFL.IDX PT, R10, R14, RZ, 0x1f ;  /* 0x00001fff0e0a7589 */ /* 0x0004e200000e0000 */
[----:B-1----:R-:W-:-:S13]  /*0080*/  ISETP.NE.OR P0, PT, R5, RZ, !P0 ;  /* 0x000000ff0500720c */ /* 0x002fda0004705670 */
[----:B0-23--:R-:W-:Y:S05]  /*0090*/  @P0 BRA `(.L_x_1) ;  /* 0x0000000000200947 */ /* 0x00dfea0003800000 */
[----:B------:R-:W-:Y:S02]  /*00a0*/  ULDC.64 UR4, c[0x0][0x198] ;  /* 0x0000660000047ab9 */ /* 0x000fe40000000a00 */
[----:B------:R-:W-:Y:S02]  /*00b0*/  UIADD3 UR6, UP0, UR4, 0xf0, URZ ;  /* 0x000000f004067890 */ /* 0x000fe4000ff1e03f */
[----:B------:R-:W-:Y:S02]  /*00c0*/  UIADD3 UR4, UP1, UR4, 0x1f0, URZ ;  /* 0x000001f004047890 */ /* 0x000fe4000ff3e03f */
[----:B------:R-:W-:Y:S02]  /*00d0*/  UIADD3.X UR7, URZ, UR5, URZ, UP0, !UPT ;  /* 0x000000053f077290 */ /* 0x000fe400087fe43f */
[----:B------:R-:W-:-:S07]  /*00e0*/  UIADD3.X UR5, URZ, UR5, URZ, UP1, !UPT ;  /* 0x000000053f057290 */ /* 0x000fce0008ffe43f */
[----:B------:R0:W-:Y:S02]  /*00f0*/  UTMACCTL.PF [UR6] ;  /* 0x00000000060079b9 */ /* 0x0001e40008040000 */
[----:B------:R0:W-:Y:S02]  /*0100*/  UTMACCTL.PF [UR4] ;  /* 0x00000000040079b9 */ /* 0x0001e40008040000 */
[----:B0-----:R-:W-:Y:S01]  /*0110*/  NOP ;  /* 0x0000000000007918 */ /* 0x001fe20000000000 */
.L_x_1:
[----:B------:R-:W-:Y:S05]  /*0120*/  BSYNC B0 ;  /* 0x0000000000007941 */ /* 0x000fea0003800000 */
.L_x_0:
[----:B------:R-:W0:Y:S02]  /*0130*/  SHFL.IDX PT, R2, R0, RZ, 0x1f ;  /* 0x00001fff00027589 */ /* 0x000e2400000e0000 */
[----:B0-----:R-:W-:-:S13]  /*0140*/  ISETP.NE.AND P0, PT, R2, RZ, PT ;  /* 0x000000ff0200720c */ /* 0x001fda0003f05270 */
[----:B------:R-:W-:Y:S05]  /*0150*/  @P0 BRA `(.L_x_2) ;  /* 0x0000000000580947 */ /* 0x000fea0003800000 */
[----:B------:R-:W0:Y:S01]  /*0160*/  S2UR UR8, SR_CgaCtaId ;  /* 0x00000000000879c3 */ /* 0x000e220000008800 */
[----:B------:R-:W-:Y:S01]  /*0170*/  UMOV UR4, 0x400 ;  /* 0x0000040000047882 */ /* 0x000fe20000000000 */
[----:B------:R-:W-:Y:S01]  /*0180*/  UMOV UR5, 0x1 ;  /* 0x0000000100057882 */ /* 0x000fe20000000000 */
[----:B------:R-:W-:Y:S01]  /*0190*/  UMOV UR6, 0x100 ;  /* 0x0000010000067882 */ /* 0x000fe20000000000 */
[----:B------:R-:W-:Y:S01]  /*01a0*/  ELECT P0, URZ, PT ;  /* 0x00000000003f782f */ /* 0x000fe20003800000 */
[----:B------:R-:W-:-:S04]  /*01b0*/  UIADD3 UR6, -UR6, 0x100000, URZ ;  /* 0x0010000006067890 */ /* 0x000fc8000fffe13f */
[----:B------:R-:W-:Y:S02]  /*01c0*/  USHF.L.U32 UR7, UR6, 0xb, URZ ;  /* 0x0000000b06077899 */ /* 0x000fe4000800063f */
[----:B------:R-:W-:Y:S02]  /*01d0*/  USHF.L.U32 UR6, UR6, 0x1, URZ ;  /* 0x0000000106067899 */ /* 0x000fe4000800063f */
[----:B0-----:R-:W-:Y:S02]  /*01e0*/  ULEA UR8, UR8, UR4, 0x18 ;  /* 0x0000000408087291 */ /* 0x001fe4000f8ec03f */
[----:B------:R-:W-:-:S04]  /*01f0*/  UIADD3 UR4, -UR5, 0x100000, URZ ;  /* 0x0010000005047890 */ /* 0x000fc8000fffe13f */
[----:B------:R-:W-:Y:S02]  /*0200*/  USHF.L.U32 UR5, UR4, 0xb, URZ ;  /* 0x0000000b04057899 */ /* 0x000fe4000800063f */
[----:B------:R-:W-:Y:S01]  /*0210*/  USHF.L.U32 UR4, UR4, 0x1, URZ ;  /* 0x0000000104047899 */ /* 0x000fe2000800063f */
[----:B------:R-:W0:Y:S11]  /*0220*/  FENCE.VIEW.ASYNC.S ;  /* 0x00000000000073c6 */ /* 0x000e360000000000 */
[----:B0-----:R0:W1:Y:S01]  /*0230*/  SYNCS.EXCH.64 URZ, [UR8], UR4 ;  /* 0x00000004083f75b2 */ /* 0x0010620008000100 */
[----:B------:R0:W2:Y:S01]  /*0240*/  SYNCS.EXCH.64 URZ, [UR8+0x20], UR6 ;  /* 0x00002006083f75b2 */ /* 0x0000a20008000100 */
[----:B------:R0:W3:Y:S01]  /*0250*/  SYNCS.EXCH.64 URZ, [UR8+0x8], UR4 ;  /* 0x00000804083f75b2 */ /* 0x0000e20008000100 */
[----:B------:R0:W4:Y:S01]  /*0260*/  SYNCS.EXCH.64 URZ, [UR8+0x28], UR6 ;  /* 0x00002806083f75b2 */ /* 0x0001220008000100 */
[----:B------:R0:W0:Y:S01]  /*0270*/  SYNCS.EXCH.64 URZ, [UR8+0x10], UR4 ;  /* 0x00001004083f75b2 */ /* 0x0000220008000100 */
[----:B------:R0:W0:Y:S01]  /*0280*/  SYNCS.EXCH.64 URZ, [UR8+0x30], UR6 ;  /* 0x00003006083f75b2 */ /* 0x0000220008000100 */
[----:B------:R0:W0:Y:S01]  /*0290*/  SYNCS.EXCH.64 URZ, [UR8+0x18], UR4 ;  /* 0x00001804083f75b2 */ /* 0x0000220008000100 */
[----:B------:R0:W0:Y:S01]  /*02a0*/  SYNCS.EXCH.64 URZ, [UR8+0x38], UR6 ;  /* 0x00003806083f75b2 */ /* 0x0000220008000100 */
[----:B------:R-:W-:Y:S01]  /*02b0*/  NOP ;  /* 0x0000000000007918 */ /* 0x000fe20000000000 */
.L_x_2:
[----:B------:R-:W5:Y:S01]  /*02c0*/  SHFL.IDX PT, R0, R0, RZ, 0x1f ;  /* 0x00001fff00007589 */ /* 0x000f6200000e0000 */
[----:B------:R-:W-:Y:S01]  /*02d0*/  ELECT P0, URZ, PT ;  /* 0x00000000003f782f */ /* 0x000fe20003800000 */
[----:B------:R-:W1:Y:S01]  /*02e0*/  LDC R2, c[0x0][0x65c] ;  /* 0x00019700ff027b82 */ /* 0x000e620000000800 */
[----:B0-----:R-:W-:Y:S01]  /*02f0*/  UMOV UR4, 0x20 ;  /* 0x0000002000047882 */ /* 0x001fe20000000000 */
[----:B------:R-:W0:Y:S01]  /*0300*/  S2R R3, SR_CTAID.Y ;  /* 0x0000000000037919 */ /* 0x000e220000002600 */
[----:B------:R-:W-:Y:S01]  /*0310*/  NOP ;  /* 0x0000000000007918 */ /* 0x000fe20000000000 */
[----:B------:R-:W-:Y:S01]  /*0320*/  ISETP.NE.AND P2, PT, R10, RZ, PT ;  /* 0x000000ff0a00720c */ /* 0x000fe20003f45270 */
[----:B------:R-:W-:Y:S01]  /*0330*/  NOP ;  /* 0x0000000000007918 */ /* 0x000fe20000000000 */
[----:B------:R-:W2:Y:S01]  /*0340*/  S2R R6, SR_CTAID.X ;  /* 0x0000000000067919 */ /* 0x000ea20000002500 */
[----:B------:R-:W-:Y:S01]  /*0350*/  IMAD.MOV.U32 R7, RZ, RZ, RZ ;  /* 0x000000ffff077224 */ /* 0x000fe200078e00ff */
[----:B-----5:R-:W-:-:S02]  /*0360*/  ISETP.NE.OR P0, PT, R0, RZ, !P0 ;  /* 0x000000ff0000720c */ /* 0x020fc40004705670 */
[----:B-1----:R-:W-:-:S04]  /*0370*/  ISETP.NE.AND P3, PT, R2, 0x1, PT ;  /* 0x000000010200780c */ /* 0x002fc80003f65270 */
[----:B------:R-:W-:Y:S02]  /*0380*/  P2R R0, PR, RZ, 0x8 ;  /* 0x00000008ff007803 */ /* 0x000fe40000000000 */
[----:B------:R-:W-:-:S04]  /*0390*/  SHF.R.S32.HI R0, RZ, 0x1f, R5 ;  /* 0x0000001fff007819 */ /* 0x000fc80000011405 */
[----:B------:R-:W-:Y:S01]  /*03a0*/  LEA.HI R0, R0, R5, RZ, 0x2 ;  /* 0x0000000500007211 */ /* 0x000fe200078f10ff */
[----:B------:R-:W-:Y:S01]  /*03b0*/  VOTEU.ALL UP0, P0 ;  /* 0x00000000003f7886 */ /* 0x000fe20000000000 */
[----:B------:R-:W-:Y:S01]  /*03c0*/  VOTEU.ALL UP1, P0 ;  /* 0x00000000003f7886 */ /* 0x000fe20000020000 */
[----:B------:R-:W2:Y:S01]  /*03d0*/  @P3 LDC R17, c[0x0][0x10] ;  /* 0x00000400ff113b82 */ /* 0x000ea20000000800 */
[----:B------:R-:W-:Y:S01]  /*03e0*/  LOP3.LUT R0, R0, 0xfffffffc, RZ, 0xc0, !PT ;  /* 0xfffffffc00007812 */ /* 0x000fe200078ec0ff */
[----:B0-----:R-:W-:Y:S01]  /*03f0*/  @P3 IMAD.MOV.U32 R8, RZ, RZ, R3 ;  /* 0x000000ffff083224 */ /* 0x001fe200078e0003 */
[----:B------:R-:W-:Y:S01]  /*0400*/  @!UP0 UMOV UR6, 0x400 ;  /* 0x0000040000068882 */ /* 0x000fe20000000000 */
[----:B------:R-:W-:-:S04]  /*0410*/  @!UP0 UIADD3 UR4, -UR4, 0x100000, URZ ;  /* 0x0010000004048890 */ /* 0x000fc8000fffe13f */
[----:B------:R-:W-:Y:S02]  /*0420*/  @!UP0 USHF.L.U32 UR5, UR4, 0xb, URZ ;  /* 0x0000000b04058899 */ /* 0x000fe4000800063f */
[----:B------:R-:W-:Y:S01]  /*0430*/  @!UP0 USHF.L.U32 UR4, UR4, 0x1, URZ ;  /* 0x0000000104048899 */ /* 0x000fe2000800063f */
[----:B------:R-:W-:Y:S02]  /*0440*/  @P3 IMAD.MOV.U32 R9, RZ, RZ, RZ ;  /* 0x000000ffff093224 */ /* 0x000fe400078e00ff */
[----:B------:R-:W-:Y:S01]  /*0450*/  IMAD.IADD R0, R5, 0x1, -R0 ;  /* 0x0000000105007824 */ /* 0x000fe200078e0a00 */
[----:B------:R-:W0:Y:S01]  /*0460*/  @!UP0 S2UR UR7, SR_CgaCtaId ;  /* 0x00000000000789c3 */ /* 0x000e220000008800 */
[----:B------:R-:W-:-:S03]  /*0470*/  @P3 IMAD.MOV.U32 R5, RZ, RZ, RZ ;  /* 0x000000ffff053224 */ /* 0x000fc600078e00ff */
[----:B------:R-:W-:-:S04]  /*0480*/  ISETP.NE.AND P1, PT, R0, 0x3, PT ;  /* 0x000000030000780c */ /* 0x000fc80003f25270 */
[----:B------:R-:W1:Y:S01]  /*0490*/  @!P3 LDC R11, c[0x0][0xc] ;  /* 0x00000300ff0bbb82 */ /* 0x000e620000000800 */
[----:B--2---:R-:W-:-:S04]  /*04a0*/  @P3 IMAD.WIDE.U32 R16, R6, R17, R8 ;  /* 0x0000001106103225 */ /* 0x004fc800078e0008 */
[----:B------:R-:W-:Y:S01]  /*04b0*/  @P3 IMAD.IADD R17, R17, 0x1, R5 ;  /* 0x0000000111113824 */ /* 0x000fe200078e0205 */
[----:B------:R-:W-:Y:S01]  /*04c0*/  LOP3.LUT R5, R4, 0x7f, RZ, 0xc0, !PT ;  /* 0x0000007f04057812 */ /* 0x000fe200078ec0ff */
[----:B0-----:R-:W-:Y:S01]  /*04d0*/  @!UP0 ULEA UR8, UR7, UR6, 0x18 ;  /* 0x0000000607088291 */ /* 0x001fe2000f8ec03f */
[----:B------:R-:W-:Y:S02]  /*04e0*/  VOTEU.ALL UP0, P0 ;  /* 0x00000000003f7886 */ /* 0x000fe40000000000 */
[----:B------:R-:W-:Y:S01]  /*04f0*/  ULDC UR6, c[0x0][0xc] ;  /* 0x0000030000067ab9 */ /* 0x000fe20000000800 */
[----:B------:R-:W-:Y:S01]  /*0500*/  ISETP.EQ.OR P0, PT, R0, RZ, !P1 ;  /* 0x000000ff0000720c */ /* 0x000fe20004f02670 */
[----:B------:R-:W-:-:S03]  /*0510*/  ULDC UR7, c[0x0][0x10] ;  /* 0x0000040000077ab9 */ /* 0x000fc60000000800 */
[C---:B------:R-:W-:Y:S01]  /*0520*/  ISETP.EQ.AND P0, PT, R10.reuse, RZ, P0 ;  /* 0x000000ff0a00720c */ /* 0x040fe20000702270 */
[----:B------:R-:W-:Y:S02]  /*0530*/  VIADD R10, R10, 0xffffffff ;  /* 0xffffffff0a0a7836 */ /* 0x000fe40000000000 */
[----:B-1----:R-:W-:Y:S01]  /*0540*/  @!P3 IMAD.WIDE.U32 R8, R11, R3, R6 ;  /* 0x000000030b08b225 */ /* 0x002fe200078e0006 */
[----:B------:R-:W0:Y:S02]  /*0550*/  FENCE.VIEW.ASYNC.S ;  /* 0x00000000000073c6 */ /* 0x000e240000000000 */
[----:B0-----:R-:W3:Y:S01]  /*0560*/  @!UP0 SYNCS.EXCH.64 URZ, [UR8+0x50], UR4 ;  /* 0x00005004083f85b2 */ /* 0x001ee20008000100 */
[----:B------:R-:W-:Y:S02]  /*0570*/  SEL R18, RZ, 0x1, !P0 ;  /* 0x00000001ff127807 */ /* 0x000fe40004000000 */
[----:B------:R-:W-:Y:S01]  /*0580*/  ISETP.GE.U32.AND P1, PT, R10, 0x2, PT ;  /* 0x000000020a00780c */ /* 0x000fe20003f26070 */
[----:B------:R-:W-:-:S02]  /*0590*/  @!P3 IMAD.MOV.U32 R16, RZ, RZ, R8 ;  /* 0x000000ffff10b224 */ /* 0x000fc400078e0008 */
[----:B------:R-:W-:Y:S01]  /*05a0*/  @!P3 IMAD.MOV.U32 R17, RZ, RZ, R9 ;  /* 0x000000ffff11b224 */ /* 0x000fe200078e0009 */
[----:B------:R-:W-:Y:S01]  /*05b0*/  SEL R18, R18, 0x2, P1 ;  /* 0x0000000212127807 */ /* 0x000fe20000800000 */
[----:B------:R0:W3:Y:S01]  /*05c0*/  @!UP1 SYNCS.EXCH.64 URZ, [UR8+0x58], UR4 ;  /* 0x00005804083f95b2 */ /* 0x0000e20008000100 */
[----:B------:R-:W-:Y:S01]  /*05d0*/  NOP ;  /* 0x0000000000007918 */ /* 0x000fe20000000000 */
[----:B0-----:R-:W-:-:S03]  /*05e0*/  UIMAD.WIDE.U32 UR4, UR6, UR7, URZ ;  /* 0x00000007060472a5 */ /* 0x001fc6000f8e003f */
[----:B------:R-:W-:Y:S02]  /*05f0*/  ULDC UR6, c[0x0][0x14] ;  /* 0x0000050000067ab9 */ /* 0x000fe40000000800 */
[----:B------:R-:W-:Y:S02]  /*0600*/  UIMAD.WIDE.U32 UR38, UR4, UR6, URZ ;  /* 0x00000006042672a5 */ /* 0x000fe4000f8e003f */
[----:B------:R-:W-:-:S04]  /*0610*/  UIMAD UR41, UR5, UR6, URZ ;  /* 0x00000006052972a4 */ /* 0x000fc8000f8e023f */
[----:B------:R-:W-:Y:S01]  /*0620*/  UIADD3 UR41, UR39, UR41, URZ ;  /* 0x0000002927297290 */ /* 0x000fe2000fffe03f */
[----:B---34-:R-:W-:Y:S06]  /*0630*/  BAR.SYNC.DEFER_BLOCKING 0x0 ;  /* 0x0000000000007b1d */ /* 0x018fec0000010000 */
[----:B------:R-:W-:Y:S05]  /*0640*/  @!P2 BRA `(.L_x_3) ;  /* 0x000000600084a947 */ /* 0x000fea0003800000 */
[----:B------:R-:W-:-:S13]  /*0650*/  ISETP.GT.U32.AND P0, PT, R10, 0x1, PT ;  /* 0x000000010a00780c */ /* 0x000fda0003f04070 */
[----:B------:R-:W-:Y:S05]  /*0660*/  @P0 EXIT ;  /* 0x000000000000094d */ /* 0x000fea0003800000 */
[----:B------:R-:W-:Y:S01]  /*0670*/  ULDC.64 UR4, c[0x0][0x650] ;  /* 0x0001940000047ab9 */ /* 0x000fe20000000a00 */
[----:B------:R-:W-:Y:S01]  /*0680*/  PRMT R0, RZ, 0x7610, R0 ;  /* 0x00007610ff007816 */ /* 0x000fe20000000000 */
[----:B------:R-:W-:Y:S01]  /*0690*/  IMAD.MOV.U32 R101, RZ, RZ, -0x1 ;  /* 0xffffffffff657424 */ /* 0x000fe200078e00ff */
[----:B------:R-:W-:Y:S01]  /*06a0*/  ISETP.GE.U32.AND P0, PT, R16, UR4, PT ;  /* 0x0000000410007c0c */ /* 0x000fe2000bf06070 */
[----:B------:R-:W-:Y:S02]  /*06b0*/  IMAD.MOV.U32 R100, RZ, RZ, -0x1 ;  /* 0xffffffffff647424 */ /* 0x000fe400078e00ff */
[----:B------:R-:W-:Y:S01]  /*06c0*/  IMAD.MOV.U32 R99, RZ, RZ, -0x1 ;  /* 0xffffffffff637424 */ /* 0x000fe200078e00ff */
[----:B------:R-:W-:-:S13]  /*06d0*/  ISETP.GE.U32.AND.EX P0, PT, R17, UR5, PT, P0 ;  /* 0x0000000511007c0c */ /* 0x000fda000bf06100 */
[----:B------:R-:W-:Y:S05]  /*06e0*/  @P0 BRA `(.L_x_4) ;  /* 0x0000000400540947 */ /* 0x000fea0003800000 */
[----:B------:R-:W0:Y:S01]  /*06f0*/  LDC.64 R20, c[0x0][0x628] ;  /* 0x00018a00ff147b82 */ /* 0x000e220000000a00 */
[----:B------:R-:W-:Y:S02]  /*0700*/  IMAD.MOV.U32 R8, RZ, RZ, R16 ;  /* 0x000000ffff087224 */ /* 0x000fe400078e0010 */
[----:B------:R-:W-:-:S05]  /*0710*/  IMAD.MOV.U32 R9, RZ, RZ, R17 ;  /* 0x000000ffff097224 */ /* 0x000fca00078e0011 */
[----:B------:R-:W1:Y:S08]  /*0720*/  LDC R0, c[0x0][0x630] ;  /* 0x00018c00ff007b82 */ /* 0x000e700000000800 */
[----:B------:R-:W2:Y:S01]  /*0730*/  LDC.64 R22, c[0x0][0x620] ;  /* 0x00018800ff167b82 */ /* 0x000ea20000000a00 */
[----:B0-----:R-:W-:-:S04]  /*0740*/  ISETP.NE.U32.AND P0, PT, R20, RZ, PT ;  /* 0x000000ff1400720c */ /* 0x001fc80003f05070 */
[----:B------:R-:W-:-:S13]  /*0750*/  ISETP.NE.AND.EX P0, PT, R21, RZ, PT, P0 ;  /* 0x000000ff1500720c */ /* 0x000fda0003f05300 */
[----:B-12---:R-:W-:Y:S05]  /*0760*/  @!P0 BRA `(.L_x_5) ;  /* 0x0000000000288947 */ /* 0x006fea0003800000 */
[----:B------:R-:W0:Y:S02]  /*0770*/  LDC R13, c[0x0][0x634] ;  /* 0x00018d00ff0d7b82 */ /* 0x000e240000000800 */
[----:B0-----:R-:W-:-:S05]  /*0780*/  IADD3 R13, P0, R16, R13, RZ ;  /* 0x0000000d100d7210 */ /* 0x001fca0007f1e0ff */
[----:B------:R-:W-:-:S04]  /*0790*/  IMAD.X R15, RZ, RZ, R17, P0 ;  /* 0x000000ffff0f7224 */ /* 0x000fc800000e0611 */
[----:B------:R-:W-:-:S04]  /*07a0*/  IMAD.WIDE.U32 R8, R15, R20, RZ ;  /* 0x000000140f087225 */ /* 0x000fc800078e00ff */
[----:B------:R-:W-:-:S04]  /*07b0*/  IMAD.WIDE.U32 R10, P0, R13, R21, R8 ;  /* 0x000000150d0a7225 */ /* 0x000fc80007800008 */
[----:B------:R-:W-:-:S04]  /*07c0*/  IMAD.WIDE.U32 R8, R13, R20, RZ ;  /* 0x000000140d087225 */ /* 0x000fc800078e00ff */
[----:B------:R-:W-:Y:S01]  /*07d0*/  IMAD.X R13, RZ, RZ, RZ, P0 ;  /* 0x000000ffff0d7224 */ /* 0x000fe200000e06ff */
[----:B------:R-:W-:Y:S01]  /*07e0*/  IADD3 RZ, P0, R9, R10, RZ ;  /* 0x0000000a09ff7210 */ /* 0x000fe20007f1e0ff */
[----:B------:R-:W-:-:S04]  /*07f0*/  IMAD.MOV.U32 R12, RZ, RZ, R11 ;  /* 0x000000ffff0c7224 */ /* 0x000fc800078e000b */
[----:B------:R-:W-:-:S08]  /*0800*/  IMAD.WIDE.U32.X R8, R15, R21, R12, P0 ;  /* 0x000000150f087225 */ /* 0x000fd000000e040c */
.L_x_5:
[-CC-:B------:R-:W-:Y:S01]  /*0810*/  SHF.R.U64 R99, R8, R0.reuse, R9.reuse ;  /* 0x0000000008637219 */ /* 0x180fe20000001209 */
[----:B------:R-:W0:Y:S01]  /*0820*/  LDC R12, c[0x0][0x618] ;  /* 0x00018600ff0c7b82 */ /* 0x000e220000000800 */
[----:B------:R-:W-:Y:S01]  /*0830*/  SHF.R.U32.HI R7, RZ, R0, R9 ;  /* 0x00000000ff077219 */ /* 0x000fe20000011609 */
[----:B------:R-:W-:Y:S01]  /*0840*/  ULDC UR4, c[0x0][0x150] ;  /* 0x0000540000047ab9 */ /* 0x000fe20000000800 */
[----:B------:R-:W-:Y:S02]  /*0850*/  IADD3 R11, P0, RZ, -R99, RZ ;  /* 0x80000063ff0b7210 */ /* 0x000fe40007f1e0ff */
[----:B------:R-:W-:-:S03]  /*0860*/  I2FP.F32.U32 R0, R6 ;  /* 0x0000000600007245 */ /* 0x000fc60000201000 */
[----:B------:R-:W1:Y:S01]  /*0870*/  LDC.64 R30, c[0x0][0x640] ;  /* 0x00019000ff1e7b82 */ /* 0x000e620000000a00 */
[----:B------:R-:W-:Y:S02]  /*0880*/  IMAD.X R13, RZ, RZ, ~R7, P0 ;  /* 0x000000ffff0d7224 */ /* 0x000fe400000e0e07 */
[----:B------:R-:W-:Y:S01]  /*0890*/  FMUL R0, R0, UR4 ;  /* 0x0000000400007c20 */ /* 0x000fe20008400000 */
[----:B------:R-:W-:Y:S01]  /*08a0*/  IMAD.WIDE.U32 R8, R11, R22, R16 ;  /* 0x000000160b087225 */ /* 0x000fe200078e0010 */
[----:B------:R-:W-:-:S03]  /*08b0*/  ULDC UR4, c[0x0][0x154] ;  /* 0x0000550000047ab9 */ /* 0x000fc60000000800 */
[----:B------:R-:W-:Y:S01]  /*08c0*/  IMAD R10, R13, R22, RZ ;  /* 0x000000160d0a7224 */ /* 0x000fe200078e02ff */
[----:B------:R-:W2:Y:S01]  /*08d0*/  LDC R7, c[0x0][0x144] ;  /* 0x00005100ff077b82 */ /* 0x000ea20000000800 */
[----:B------:R-:W3:Y:S02]  /*08e0*/  F2I.U32.TRUNC.NTZ R0, R0 ;  /* 0x0000000000007305 */ /* 0x000ee4000020f000 */
[----:B------:R-:W-:-:S04]  /*08f0*/  IMAD R11, R11, R23, R10 ;  /* 0x000000170b0b7224 */ /* 0x000fc800078e020a */
[----:B------:R-:W-:Y:S01]  /*0900*/  IMAD.IADD R9, R9, 0x1, R11 ;  /* 0x0000000109097824 */ /* 0x000fe200078e020b */
[----:B------:R-:W4:Y:S01]  /*0910*/  LDC R24, c[0x0][0x608] ;  /* 0x00018200ff187b82 */ /* 0x000f220000000800 */
[----:B------:R-:W-:-:S03]  /*0920*/  IMAD.MOV.U32 R11, RZ, RZ, -0x1 ;  /* 0xffffffffff0b7424 */ /* 0x000fc600078e00ff */
[-CC-:B0-----:R-:W-:Y:S02]  /*0930*/  SHF.R.U64 R22, R8, R12.reuse, R9.reuse ;  /* 0x0000000c08167219 */ /* 0x181fe40000001209 */
[----:B------:R-:W-:Y:S02]  /*0940*/  I2FP.F32.U32 R8, R3 ;  /* 0x0000000300087245 */ /* 0x000fe40000201000 */
[----:B------:R-:W0:Y:S01]  /*0950*/  LDC R28, c[0x0][0x658] ;  /* 0x00019600ff1c7b82 */ /* 0x000e220000000800 */
[----:B-1----:R-:W-:Y:S01]  /*0960*/  ISETP.NE.U32.AND P0, PT, R30, RZ, PT ;  /* 0x000000ff1e00720c */ /* 0x002fe20003f05070 */
[----:B---3--:R-:W-:Y:S02]  /*0970*/  IMAD.MOV R10, RZ, RZ, -R0 ;  /* 0x000000ffff0a7224 */ /* 0x008fe400078e0a00 */
[----:B------:R-:W-:Y:S01]  /*0980*/  FMUL R8, R8, UR4 ;  /* 0x0000000408087c20 */ /* 0x000fe20008400000 */
[----:B------:R-:W-:Y:S02]  /*0990*/  SHF.R.U32.HI R9, RZ, R12, R9 ;  /* 0x0000000cff097219 */ /* 0x000fe40000011609 */
[----:B------:R-:W-:Y:S01]  /*09a0*/  ISETP.NE.AND.EX P0, PT, R31, RZ, PT, P0 ;  /* 0x000000ff1f00720c */ /* 0x000fe20003f05300 */
[----:B------:R1:W3:Y:S01]  /*09b0*/  F2I.U32.TRUNC.NTZ R15, R8 ;  /* 0x00000008000f7305 */ /* 0x0002e2000020f000 */
[----:B------:R-:W1:Y:S01]  /*09c0*/  LDC R20, c[0x0][0x148] ;  /* 0x00005200ff147b82 */ /* 0x000e620000000800 */
[----:B--2---:R-:W-:-:S07]  /*09d0*/  IMAD R0, R7, R10, R6 ;  /* 0x0000000a07007224 */ /* 0x004fce00078e0206 */
[----:B------:R-:W2:Y:S01]  /*09e0*/  LDC R26, c[0x0][0x600] ;  /* 0x00018000ff1a7b82 */ /* 0x000ea20000000800 */
[-CC-:B----4-:R-:W-:Y:S02]  /*09f0*/  SHF.R.U64 R32, R22, R24.reuse, R9.reuse ;  /* 0x0000001816207219 */ /* 0x190fe40000001209 */
[----:B------:R-:W-:Y:S01]  /*0a00*/  SHF.R.U32.HI R7, RZ, R24, R9 ;  /* 0x00000018ff077219 */ /* 0x000fe20000011609 */
[----:B------:R-:W-:-:S04]  /*0a10*/  IMAD.MOV.U32 R9, RZ, RZ, 0x1 ;  /* 0x00000001ff097424 */ /* 0x000fc800078e00ff */
[----:B------:R-:W4:Y:S01]  /*0a20*/  LDC R21, c[0x0][0x648] ;  /* 0x00019200ff157b82 */ /* 0x000f220000000800 */
[-C--:B0-----:R-:W-:Y:S02]  /*0a30*/  SHF.L.U32 R6, R11, R28.reuse, RZ ;  /* 0x0000001c0b067219 */ /* 0x081fe400000006ff */
[--C-:B------:R-:W-:Y:S02]  /*0a40*/  SHF.R.U64 R24, R32, R28, R7.reuse ;  /* 0x0000001c20187219 */ /* 0x100fe40000001207 */
[----:B------:R-:W-:Y:S02]  /*0a50*/  LOP3.LUT R13, RZ, R6, RZ, 0x33, !PT ;  /* 0x00000006ff0d7212 */ /* 0x000fe400078e33ff */
[-C--:B------:R-:W-:Y:S01]  /*0a60*/  SHF.R.U32.HI R7, RZ, R28.reuse, R7 ;  /* 0x0000001cff077219 */ /* 0x080fe20000011607 */
[----:B------:R-:W0:Y:S01]  /*0a70*/  LDC R23, c[0x0][0x638] ;  /* 0x00018e00ff177b82 */ /* 0x000e220000000800 */
[----:B------:R-:W-:Y:S01]  /*0a80*/  SHF.L.U32 R12, R9, R28, RZ ;  /* 0x0000001c090c7219 */ /* 0x000fe200000006ff */
[----:B------:R-:W-:-:S06]  /*0a90*/  IMAD.MOV.U32 R6, RZ, RZ, R24 ;  /* 0x000000ffff067224 */ /* 0x000fcc00078e0018 */
[----:B------:R-:W0:Y:S01]  /*0aa0*/  LDC R101, c[0x0][0x610] ;  /* 0x00018400ff657b82 */ /* 0x000e220000000800 */
[----:B-1-3--:R-:W-:Y:S05]  /*0ab0*/  @!P0 BRA `(.L_x_6) ;  /* 0x0000000000288947 */ /* 0x00afea0003800000 */
[----:B------:R-:W1:Y:S02]  /*0ac0*/  LDC R11, c[0x0][0x64c] ;  /* 0x00019300ff0b7b82 */ /* 0x000e640000000800 */
[----:B-1----:R-:W-:-:S05]  /*0ad0*/  IADD3 R11, P0, R24, R11, RZ ;  /* 0x0000000b180b7210 */ /* 0x002fca0007f1e0ff */
        /* <DEDUP_REMOVED lines=8> */
.L_x_6:
[----:B----4-:R-:W-:Y:S01]  /*0b60*/  SHF.R.U64 R6, R6, R21, R7 ;  /* 0x0000001506067219 */ /* 0x010fe20000001207 */
[----:B--2---:R-:W-:Y:S01]  /*0b70*/  VIADD R7, R26, 0xffffffff ;  /* 0xffffffff1a077836 */ /* 0x004fe20000000000 */
[----:B------:R-:W-:Y:S01]  /*0b80*/  LOP3.LUT R13, R32, R13, RZ, 0xc0, !PT ;  /* 0x0000000d200d7212 */ /* 0x000fe200078ec0ff */
[----:B------:R-:W-:Y:S02]  /*0b90*/  IMAD.MOV R15, RZ, RZ, -R15 ;  /* 0x000000ffff0f7224 */ /* 0x000fe400078e0a0f */
[----:B------:R-:W-:Y:S02]  /*0ba0*/  IMAD.MOV R8, RZ, RZ, -R6 ;  /* 0x000000ffff087224 */ /* 0x000fe400078e0a06 */
[----:B------:R-:W-:Y:S01]  /*0bb0*/  IMAD R13, R12, R6, R13 ;  /* 0x000000060c0d7224 */ /* 0x000fe200078e020d */
[----:B------:R-:W-:Y:S01]  /*0bc0*/  LOP3.LUT R6, R22, R7, RZ, 0xc0, !PT ;  /* 0x0000000716067212 */ /* 0x000fe200078ec0ff */
[----:B------:R-:W-:Y:S02]  /*0bd0*/  @P3 IMAD R0, R20, R15, R3 ;  /* 0x0000000f14003224 */ /* 0x000fe400078e0203 */
[----:B0-----:R-:W-:-:S02]  /*0be0*/  IMAD R3, R8, R23, R24 ;  /* 0x0000001708037224 */ /* 0x001fc400078e0218 */
[----:B------:R-:W-:Y:S02]  /*0bf0*/  IMAD R101, R13, R101, R0 ;  /* 0x000000650d657224 */ /* 0x000fe400078e0200 */
[----:B------:R-:W-:Y:S02]  /*0c00*/  IMAD R6, R3, R26, R6 ;  /* 0x0000001a03067224 */ /* 0x000fe400078e0206 */
[----:B------:R-:W-:-:S03]  /*0c10*/  IMAD.MOV.U32 R0, RZ, RZ, 0x1 ;  /* 0x00000001ff007424 */ /* 0x000fc600078e00ff */
[----:B------:R-:W-:Y:S02]  /*0c20*/  SEL R100, R6, R101, !P3 ;  /* 0x0000006506647207 */ /* 0x000fe40005800000 */
[----:B------:R-:W-:-:S07]  /*0c30*/  SEL R101, R101, R6, !P3 ;  /* 0x0000000665657207 */ /* 0x000fce0005800000 */
.L_x_4:
[----:B------:R-:W-:-:S08]  /*0c40*/  NOP ;  /* 0x0000000000007918 */ /* 0x000fd00000000000 */
[----:B------:R-:W0:Y:S02]  /*0c50*/  USETMAXREG.TRY_ALLOC.CTAPOOL UP0, 0xe8 ;  /* 0x000000e8000079c8 */ /* 0x000e240008000600 */
[----:B0-----:R-:W-:-:S13]  /*0c60*/  PLOP3.LUT P0, PT, PT, PT, UP0, 0x80, 0x0 ;  /* 0x000000000000781c */ /* 0x001fda0003f0f008 */
[----:B------:R-:W-:Y:S05]  /*0c70*/  @!P0 BRA `(.L_x_4) ;  /* 0xfffffffc00f08947 */ /* 0x000fea000383ffff */
[----:B------:R-:W-:Y:S01]  /*0c80*/  ULDC.64 UR4, c[0x0][0x598] ;  /* 0x0001660000047ab9 */ /* 0x000fe20000000a00 */
[----:B------:R-:W-:Y:S01]  /*0c90*/  ULDC.64 UR36, c[0x0][0x208] ;  /* 0x0000820000247ab9 */ /* 0x000fe20000000a00 */
[----:B------:R-:W-:-:S04]  /*0ca0*/  ISETP.NE.U32.AND P0, PT, RZ, UR4, PT ;  /* 0x00000004ff007c0c */ /* 0x000fc8000bf05070 */
[----:B------:R-:W-:-:S13]  /*0cb0*/  ISETP.NE.AND.EX P0, PT, RZ, UR5, PT, P0 ;  /* 0x00000005ff007c0c */ /* 0x000fda000bf05300 */
[----:B------:R-:W-:Y:S05]  /*0cc0*/  @!P0 BRA `(.L_x_7) ;  /* 0x00000000001c8947 */ /* 0x000fea0003800000 */
[----:B------:R-:W0:Y:S02]  /*0cd0*/  LDC.64 R6, c[0x0][0x598] ;  /* 0x00016600ff067b82 */ /* 0x000e240000000a00 */
[----:B0-----:R-:W2:Y:S02]  /*0ce0*/  LDG.E.64 R6, desc[UR36][R6.64] ;  /* 0x0000002406067981 */ /* 0x001ea4000c1e1b00 */
[----:B--2---:R-:W-:-:S04]  /*0cf0*/  ISETP.NE.U32.AND P0, PT, R6, RZ, PT ;  /* 0x000000ff0600720c */ /* 0x004fc80003f05070 */
[----:B------:R-:W-:-:S13]  /*0d00*/  ISETP.NE.AND.EX P0, PT, R7, RZ, PT, P0 ;  /* 0x000000ff0700720c */ /* 0x000fda0003f05300 */
[----:B------:R-:W-:Y:S05]  /*0d10*/  @!P0 BRA `(.L_x_7) ;  /* 0x0000000000088947 */ /* 0x000fea0003800000 */
[----:B------:R0:W5:Y:S01]  /*0d20*/  LD.E R19, desc[UR36][R6.64] ;  /* 0x0000002406137980 */ /* 0x000162000c101900 */
[----:B------:R-:W-:Y:S05]  /*0d30*/  BRA `(.L_x_8) ;  /* 0x0000000000247947 */ /* 0x000fea0003800000 */
.L_x_7:
[----:B------:R-:W-:Y:S02]  /*0d40*/  ULDC.64 UR4, c[0x0][0x588] ;  /* 0x0001620000047ab9 */ /* 0x000fe40000000a00 */
[----:B------:R-:W-:-:S04]  /*0d50*/  ISETP.NE.U32.AND P0, PT, RZ, UR4, PT ;  /* 0x00000004ff007c0c */ /* 0x000fc8000bf05070 */
[----:B------:R-:W-:-:S13]  /*0d60*/  ISETP.NE.AND.EX P0, PT, RZ, UR5, PT, P0 ;  /* 0x00000005ff007c0c */ /* 0x000fda000bf05300 */
[----:B------:R-:W-:Y:S05]  /*0d70*/  @!P0 BRA `(.L_x_9) ;  /* 0x00000000000c8947 */ /* 0x000fea0003800000 */
[----:B------:R-:W0:Y:S02]  /*0d80*/  LDC.64 R6, c[0x0][0x588] ;  /* 0x00016200ff067b82 */ /* 0x000e240000000a00 */
[----:B0-----:R1:W5:Y:S01]  /*0d90*/  LDG.E R19, desc[UR36][R6.64] ;  /* 0x0000002406137981 */ /* 0x001362000c1e1900 */
[----:B------:R-:W-:Y:S05]  /*0da0*/  BRA `(.L_x_8) ;  /* 0x0000000000087947 */ /* 0x000fea0003800000 */
.L_x_9:
[----:B------:R-:W-:Y:S02]  /*0db0*/  ULDC UR4, c[0x0][0x580] ;  /* 0x0001600000047ab9 */ /* 0x000fe40000000800 */
[----:B------:R-:W-:-:S07]  /*0dc0*/  IMAD.U32 R19, RZ, RZ, UR4 ;  /* 0x00000004ff137e24 */ /* 0x000fce000f8e00ff */
.L_x_8:
[----:B------:R-:W-:Y:S02]  /*0dd0*/  ULDC.64 UR4, c[0x0][0x5a0] ;  /* 0x0001680000047ab9 */ /* 0x000fe40000000a00 */
[----:B------:R-:W-:-:S04]  /*0de0*/  ISETP.NE.U32.AND P0, PT, RZ, UR4, PT ;  /* 0x00000004ff007c0c */ /* 0x000fc8000bf05070 */
[----:B------:R-:W-:-:S13]  /*0df0*/  ISETP.NE.AND.EX P0, PT, RZ, UR5, PT, P0 ;  /* 0x00000005ff007c0c */ /* 0x000fda000bf05300 */
[----:B------:R-:W-:Y:S05]  /*0e00*/  @!P0 BRA `(.L_x_10) ;  /* 0x00000000001c8947 */ /* 0x000fea0003800000 */
[----:B01----:R-:W0:Y:S02]  /*0e10*/  LDC.64 R6, c[0x0][0x5a0] ;  /* 0x00016800ff067b82 */ /* 0x003e240000000a00 */
[----:B0-----:R-:W2:Y:S02]  /*0e20*/  LDG.E.64 R6, desc[UR36][R6.64] ;  /* 0x0000002406067981 */ /* 0x001ea4000c1e1b00 */
[----:B--2---:R-:W-:-:S04]  /*0e30*/  ISETP.NE.U32.AND P0, PT, R6, RZ, PT ;  /* 0x000000ff0600720c */ /* 0x004fc80003f05070 */
[----:B------:R-:W-:-:S13]  /*0e40*/  ISETP.NE.AND.EX P0, PT, R7, RZ, PT, P0 ;  /* 0x000000ff0700720c */ /* 0x000fda0003f05300 */
[----:B------:R-:W-:Y:S05]  /*0e50*/  @!P0 BRA `(.L_x_10) ;  /* 0x0000000000088947 */ /* 0x000fea0003800000 */
[----:B------:R0:W5:Y:S01]  /*0e60*/  LD.E R88, desc[UR36][R6.64] ;  /* 0x0000002406587980 */ /* 0x000162000c101900 */
[----:B------:R-:W-:Y:S05]  /*0e70*/  BRA `(.L_x_11) ;  /* 0x0000000000247947 */ /* 0x000fea0003800000 */
.L_x_10:
[----:B------:R-:W-:Y:S02]  /*0e80*/  ULDC.64 UR4, c[0x0][0x590] ;  /* 0x0001640000047ab9 */ /* 0x000fe40000000a00 */
[----:B------:R-:W-:-:S04]  /*0e90*/  ISETP.NE.U32.AND P0, PT, RZ, UR4, PT ;  /* 0x00000004ff007c0c */ /* 0x000fc8000bf05070 */
[----:B------:R-:W-:-:S13]  /*0ea0*/  ISETP.NE.AND.EX P0, PT, RZ, UR5, PT, P0 ;  /* 0x00000005ff007c0c */ /* 0x000fda000bf05300 */
[----:B------:R-:W-:Y:S05]  /*0eb0*/  @!P0 BRA `(.L_x_12) ;  /* 0x00000000000c8947 */ /* 0x000fea0003800000 */
[----:B------:R-:W2:Y:S02]  /*0ec0*/  LDC.64 R88, c[0x0][0x590] ;  /* 0x00016400ff587b82 */ /* 0x000ea40000000a00 */
[----:B--2---:R2:W5:Y:S01]  /*0ed0*/  LDG.E R88, desc[UR36][R88.64] ;  /* 0x0000002458587981 */ /* 0x004562000c1e1900 */
[----:B------:R-:W-:Y:S05]  /*0ee0*/  BRA `(.L_x_11) ;  /* 0x0000000000087947 */ /* 0x000fea0003800000 */
.L_x_12:
[----:B------:R-:W-:Y:S02]  /*0ef0*/  ULDC UR4, c[0x0][0x584] ;  /* 0x0001610000047ab9 */ /* 0x000fe40000000800 */
[----:B------:R-:W-:-:S07]  /*0f00*/  IMAD.U32 R88, RZ, RZ, UR4 ;  /* 0x00000004ff587e24 */ /* 0x000fce000f8e00ff */
.L_x_11:
[----:B------:R-:W-:-:S13]  /*0f10*/  LOP3.LUT P0, RZ, R0, 0xff, RZ, 0xc0, !PT ;  /* 0x000000ff00ff7812 */ /* 0x000fda000780c0ff */
[----:B------:R-:W-:Y:S05]  /*0f20*/  @!P0 EXIT ;  /* 0x000000000000894d */ /* 0x000fea0003800000 */
[----:B------:R-:W3:Y:S01]  /*0f30*/  LDC R90, c[0x0][0x658] ;  /* 0x00019600ff5a7b82 */ /* 0x000ee20000000800 */
[----:B------:R-:W-:Y:S01]  /*0f40*/  LOP3.LUT R14, R14, 0x1, RZ, 0xc0, !PT ;  /* 0x000000010e0e7812 */ /* 0x000fe200078ec0ff */
[----:B------:R-:W-:Y:S01]  /*0f50*/  ULDC.64 UR6, c[0x0][0x288] ;  /* 0x0000a20000067ab9 */ /* 0x000fe20000000a00 */
[----:B------:R-:W-:Y:S01]  /*0f60*/  SHF.R.U32.HI R0, RZ, 0x2, R4 ;  /* 0x00000002ff007819 */ /* 0x000fe20000011604 */
[----:B------:R-:W-:Y:S01]  /*0f70*/  UIADD3 UR4, UR7, 0x7f, URZ ;  /* 0x0000007f07047890 */ /* 0x000fe2000fffe03f */
[----:B------:R-:W-:Y:S01]  /*0f80*/  SHF.R.U32.HI R5, RZ, 0x1, R5 ;  /* 0x00000001ff057819 */ /* 0x000fe20000011605 */
[----:B------:R-:W-:Y:S01]  /*0f90*/  IMAD.SHL.U32 R3, R14, 0x40, RZ ;  /* 0x000000400e037824 */ /* 0x000fe200078e00ff */
[----:B------:R-:W-:Y:S01]  /*0fa0*/  LOP3.LUT R0, R0, 0x7, RZ, 0xc0, !PT ;  /* 0x0000000700007812 */ /* 0x000fe200078ec0ff */
[----:B------:R-:W4:Y:S01]  /*0fb0*/  LDC.64 R92, c[0x0][0x5c8] ;  /* 0x00017200ff5c7b82 */ /* 0x000f220000000a00 */
[----:B------:R-:W-:Y:S01]  /*0fc0*/  USHF.R.S32.HI UR5, URZ, 0x1f, UR4 ;  /* 0x0000001f3f057899 */ /* 0x000fe20008011404 */
[----:B------:R-:W-:Y:S01]  /*0fd0*/  LOP3.LUT R5, R5, 0x30, RZ, 0xc0, !PT ;  /* 0x0000003005057812 */ /* 0x000fe200078ec0ff */
[----:B01----:R-:W-:Y:S01]  /*0fe0*/  IMAD.MOV.U32 R7, RZ, RZ, 0x1 ;  /* 0x00000001ff077424 */ /* 0x003fe200078e00ff */
[--C-:B------:R-:W-:Y:S01]  /*0ff0*/  LOP3.LUT R22, R3, 0x40, R0.reuse, 0xe2, !PT ;  /* 0x0000004003167812 */ /* 0x100fe200078ee200 */
[----:B------:R-:W-:Y:S01]  /*1000*/  ULEA.HI UR5, UR5, UR4, URZ, 0x7 ;  /* 0x0000000405057291 */ /* 0x000fe2000f8f383f */
[-C--:B------:R-:W-:Y:S01]  /*1010*/  IADD3 R3, RZ, -R5.reuse, -R0 ;  /* 0x80000005ff037210 */ /* 0x080fe20007ffe800 */
[----:B------:R-:W-:Y:S01]  /*1020*/  IMAD.U32 R6, RZ, RZ, UR6 ;  /* 0x00000006ff067e24 */ /* 0x000fe2000f8e00ff */
[----:B------:R-:W0:Y:S01]  /*1030*/  LDC R95, c[0x0][0x600] ;  /* 0x00018000ff5f7b82 */ /* 0x000e220000000800 */
[----:B------:R-:W-:Y:S01]  /*1040*/  LOP3.LUT R22, R22, R5, RZ, 0xfc, !PT ;  /* 0x0000000516167212 */ /* 0x000fe200078efcff */
[----:B------:R-:W-:Y:S01]  /*1050*/  IMAD.MOV.U32 R5, RZ, RZ, -0x1 ;  /* 0xffffffffff057424 */ /* 0x000fe200078e00ff */
[----:B------:R-:W-:Y:S01]  /*1060*/  USHF.R.S32.HI UR43, URZ, 0x7, UR5 ;  /* 0x000000073f2b7899 */ /* 0x000fe20008011405 */
[----:B--2---:R-:W-:Y:S01]  /*1070*/  LOP3.LUT R89, R4, 0x3, RZ, 0xc0, !PT ;  /* 0x0000000304597812 */ /* 0x004fe200078ec0ff */
[----:B------:R-:W-:Y:S01]  /*1080*/  IMAD R3, R14, -0x40, R3 ;  /* 0xffffffc00e037824 */ /* 0x000fe200078e0203 */
[----:B------:R-:W-:Y:S01]  /*1090*/  LOP3.LUT R94, R4, 0x80, RZ, 0xc0, !PT ;  /* 0x00000080045e7812 */ /* 0x000fe200078ec0ff */
[----:B------:R-:W-:Y:S01]  /*10a0*/  UISETP.LT.AND UP0, UPT, UR43, 0x1, UPT ;  /* 0x000000012b00788c */ /* 0x000fe2000bf01270 */
[-C--:B---3--:R-:W-:Y:S01]  /*10b0*/  SHF.L.U32 R5, R5, R90.reuse, RZ ;  /* 0x0000005a05057219 */ /* 0x088fe200000006ff */
[----:B------:R-:W-:Y:S01]  /*10c0*/  ULDC UR4, c[0x0][0x284] ;  /* 0x0000a10000047ab9 */ /* 0x000fe20000000800 */
[----:B------:R-:W-:Y:S01]  /*10d0*/  IMAD R89, R89, -0x2, R6 ;  /* 0xfffffffe59597824 */ /* 0x000fe200078e0206 */
[----:B------:R-:W-:Y:S01]  /*10e0*/  USEL UR44, UR43, 0x1, UP0 ;  /* 0x000000012b2c7887 */ /* 0x000fe20008000000 */
[----:B------:R-:W-:Y:S01]  /*10f0*/  SHF.L.U32 R90, R7, R90, RZ ;  /* 0x0000005a075a7219 */ /* 0x000fe200000006ff */
[----:B------:R-:W-:Y:S01]  /*1100*/  VIADD R97, R3, UR4 ;  /* 0x0000000403617c36 */ /* 0x000fe20008000000 */
[----:B------:R-:W-:Y:S01]  /*1110*/  LOP3.LUT R98, R18, 0x1, RZ, 0xfc, !PT ;  /* 0x0000000112627812 */ /* 0x000fe200078efcff */
[----:B------:R-:W-:Y:S01]  /*1120*/  IMAD.MOV.U32 R23, RZ, RZ, RZ ;  /* 0x000000ffff177224 */ /* 0x000fe200078e00ff */
[C---:B----4-:R-:W-:Y:S01]  /*1130*/  SHF.L.U64.HI R91, R92.reuse, 0x3, R93 ;  /* 0x000000035c5b7819 */ /* 0x050fe2000001025d */
[----:B------:R-:W-:Y:S01]  /*1140*/  IMAD.SHL.U32 R92, R92, 0x8, RZ ;  /* 0x000000085c5c7824 */ /* 0x000fe200078e00ff */
[----:B------:R-:W-:Y:S01]  /*1150*/  SHF.R.U32.HI R94, RZ, 0x7, R94 ;  /* 0x00000007ff5e7819 */ /* 0x000fe2000001165e */
[----:B------:R-:W-:Y:S01]  /*1160*/  IMAD.SHL.U32 R93, R4, 0x2, RZ ;  /* 0x00000002045d7824 */ /* 0x000fe200078e00ff */
[----:B------:R-:W-:Y:S01]  /*1170*/  LOP3.LUT R96, RZ, R5, RZ, 0x33, !PT ;  /* 0x00000005ff607212 */ /* 0x000fe200078e33ff */
[----:B------:R-:W-:Y:S01]  /*1180*/  UIADD3 UR44, UR43, -UR44, URZ ;  /* 0x8000002c2b2c7290 */ /* 0x000fe2000fffe03f */
[----:B------:R-:W-:Y:S01]  /*1190*/  UMOV UR40, URZ ;  /* 0x0000003f00287c82 */ /* 0x000fe20008000000 */
[----:B0-----:R-:W-:Y:S01]  /*11a0*/  VIADD R95, R95, 0xffffffff ;  /* 0xffffffff5f5f7836 */ /* 0x001fe20000000000 */
[----:B------:R-:W-:-:S09]  /*11b0*/  UMOV UR42, URZ ;  /* 0x0000003f002a7c82 */ /* 0x000fd20008000000 */
.L_x_158:
[----:B0-----:R-:W0:Y:S01]  /*11c0*/  SHFL.IDX PT, R0, R94, RZ, 0x1f ;  /* 0x00001fff5e007589 */ /* 0x001e2200000e0000 */
[----:B-1----:R-:W1:Y:S01]  /*11d0*/  S2UR UR7, SR_CgaCtaId ;  /* 0x00000000000779c3 */ /* 0x002e620000008800 */
[----:B------:R-:W-:Y:S01]  /*11e0*/  UMOV UR6, 0x400 ;  /* 0x0000040000067882 */ /* 0x000fe20000000000 */
[----:B0-----:R-:W-:Y:S01]  /*11f0*/  R2UR UR4, R0 ;  /* 0x00000000000472ca */ /* 0x001fe200000e0000 */
[----:B-1----:R-:W-:-:S12]  /*1200*/  ULEA UR46, UR7, UR6, 0x18 ;  /* 0x00000006072e7291 */ /* 0x002fd8000f8ec03f */
[----:B------:R-:W-:-:S04]  /*1210*/  ULEA.HI UR5, UR4, UR4, URZ, 0x1 ;  /* 0x0000000404057291 */ /* 0x000fc8000f8f083f */
[----:B------:R-:W-:-:S04]  /*1220*/  ULOP3.LUT UR5, UR5, 0x7fffe, URZ, 0xc0, !UPT ;  /* 0x0007fffe05057892 */ /* 0x000fc8000f8ec03f */
[----:B------:R-:W-:-:S03]  /*1230*/  UIADD3 UR5, UR4, -UR5, URZ ;  /* 0x8000000504057290 */ /* 0x000fc6000fffe03f */
[----:B------:R-:W-:Y:S01]  /*1240*/  ULDC UR4, c[0x0][0x28c] ;  /* 0x0000a30000047ab9 */ /* 0x000fe20000000800 */
[----:B------:R-:W-:Y:S01]  /*1250*/  ULEA UR5, UR5, UR46, 0xd ;  /* 0x0000002e05057291 */ /* 0x000fe2000f8e683f */
[----:B------:R-:W-:-:S03]  /*1260*/  ISETP.LT.AND P0, PT, RZ, UR4, PT ;  /* 0x00000004ff007c0c */ /* 0x000fc6000bf01270 */
[----:B------:R-:W-:-:S04]  /*1270*/  UIADD3 UR5, UR5, 0x100, URZ ;  /* 0x0000010005057890 */ /* 0x000fc8000fffe03f */
[----:B------:R-:W-:-:S04]  /*1280*/  USHF.R.U32.HI UR5, URZ, 0x4, UR5 ;  /* 0x000000043f057899 */ /* 0x000fc80008011605 */
[----:B------:R-:W-:-:S04]  /*1290*/  ULOP3.LUT UR5, UR5, 0x3fff, URZ, 0xc0, !UPT ;  /* 0x00003fff05057892 */ /* 0x000fc8000f8ec03f */
[----:B------:R-:W-:Y:S01]  /*12a0*/  ULOP3.LUT UR45, UR5, 0x10000, URZ, 0xfc, !UPT ;  /* 0x00010000052d7892 */ /* 0x000fe2000f8efc3f */
[----:B--2345:R-:W-:Y:S11]  /*12b0*/  @P0 BRA `(.L_x_13) ;  /* 0x0000000000400947 */ /* 0x03cff60003800000 */
[----:B------:R-:W-:Y:S01]  /*12c0*/  MOV R0, 0x0 ;  /* 0x0000000000007802 */ /* 0x000fe20000000f00 */
[----:B------:R-:W-:Y:S01]  /*12d0*/  ULDC.64 UR4, c[0x4][0x68] ;  /* 0x01001a0000047ab9 */ /* 0x000fe20000000a00 */
[----:B------:R-:W-:Y:S01]  /*12e0*/  ULDC.64 UR6, c[0x4][0x8] ;  /* 0x0100020000067ab9 */ /* 0x000fe20000000a00 */
[----:B------:R-:W-:Y:S01]  /*12f0*/  IMAD.U32 R4, RZ, RZ, UR4 ;  /* 0x00000004ff047e24 */ /* 0x000fe2000f8e00ff */
[----:B------:R0:W1:Y:S01]  /*1300*/  LDC.64 R14, c[0x4][R0] ;  /* 0x01000000000e7b82 */ /* 0x0000620000000a00 */
[----:B------:R-:W-:Y:S01]  /*1310*/  IMAD.U32 R5, RZ, RZ, UR5 ;  /* 0x00000005ff057e24 */ /* 0x000fe2000f8e00ff */
[----:B------:R-:W-:Y:S01]  /*1320*/  ULDC.64 UR4, c[0x4][0x70] ;  /* 0x01001c0000047ab9 */ /* 0x000fe20000000a00 */
[----:B------:R-:W-:Y:S02]  /*1330*/  IMAD.U32 R10, RZ, RZ, UR6 ;  /* 0x00000006ff0a7e24 */ /* 0x000fe4000f8e00ff */
[----:B------:R-:W-:Y:S02]  /*1340*/  IMAD.U32 R6, RZ, RZ, UR4 ;  /* 0x00000004ff067e24 */ /* 0x000fe4000f8e00ff */
[----:B------:R-:W-:-:S02]  /*1350*/  IMAD.U32 R7, RZ, RZ, UR5 ;  /* 0x00000005ff077e24 */ /* 0x000fc4000f8e00ff */
[----:B------:R-:W-:Y:S02]  /*1360*/  IMAD.U32 R11, RZ, RZ, UR7 ;  /* 0x00000007ff0b7e24 */ /* 0x000fe4000f8e00ff */
[----:B------:R-:W-:Y:S02]  /*1370*/  IMAD.MOV.U32 R8, RZ, RZ, 0x1e1 ;  /* 0x000001e1ff087424 */ /* 0x000fe400078e00ff */
[----:B------:R-:W-:Y:S02]  /*1380*/  IMAD.MOV.U32 R12, RZ, RZ, 0x1 ;  /* 0x00000001ff0c7424 */ /* 0x000fe400078e00ff */
[----:B0-----:R-:W-:-:S07]  /*1390*/  IMAD.MOV.U32 R13, RZ, RZ, RZ ;  /* 0x000000ffff0d7224 */ /* 0x001fce00078e00ff */
[----:B------:R-:W-:-:S07]  /*13a0*/  LEPC R20, `(.L_x_13) ;  /* 0x000000001014794e */ /* 0x000fce0000000000 */
[----:B-1---5:R-:W-:Y:S05]  /*13b0*/  CALL.ABS.NOINC R14 ;  /* 0x000000000e007343 */ /* 0x022fea0003c00000 */
.L_x_13:
[----:B------:R-:W-:-:S13]  /*13c0*/  ISETP.NE.AND P0, PT, R98, 0x3, PT ;  /* 0x000000036200780c */ /* 0x000fda0003f05270 */
[----:B------:R-:W-:Y:S05]  /*13d0*/  @!P0 BRA `(.L_x_14) ;  /* 0x0000000000048947 */ /* 0x000fea0003800000 */
[----:B------:R-:W-:Y:S01]  /*13e0*/  BPT.TRAP 0x1 ;  /* 0x000000040000795c */ /* 0x000fe20000300000 */
.L_x_14:
[----:B------:R-:W-:Y:S02]  /*13f0*/  IMAD.U32 R3, RZ, RZ, UR42 ;  /* 0x0000002aff037e24 */ /* 0x000fe4000f8e00ff */
[----:B------:R-:W-:-:S03]  /*1400*/  IMAD.U32 R0, RZ, RZ, UR40 ;  /* 0x00000028ff007e24 */ /* 0x000fc6000f8e00ff */
[----:B------:R-:W-:Y:S02]  /*1410*/  LEA R3, R3, UR46, 0x3 ;  /* 0x0000002e03037c11 */ /* 0x000fe4000f8e18ff */
[----:B------:R-:W-:-:S04]  /*1420*/  SHF.L.U32 R0, R0, 0x1f, RZ ;  /* 0x0000001f00007819 */ /* 0x000fc800000006ff */
[----:B------:R0:W1:Y:S01]  /*1430*/  SYNCS.PHASECHK.TRANS64.TRYWAIT P1, [R3+URZ], R0 ;  /* 0x00000000030075a7 */ /* 0x000062000802017f */
[----:B------:R-:W-:Y:S05]  /*1440*/  @!P0 BRA `(.L_x_15) ;  /* 0x0000000000048947 */ /* 0x000fea0003800000 */
[----:B------:R-:W-:Y:S01]  /*1450*/  BPT.TRAP 0x1 ;  /* 0x000000040000795c */ /* 0x000fe20000300000 */
.L_x_15:
[----:B------:R-:W-:-:S05]  /*1460*/  IMAD.U32 R4, RZ, RZ, UR44 ;  /* 0x0000002cff047e24 */ /* 0x000fca000f8e00ff */
[----:B------:R-:W-:Y:S01]  /*1470*/  ISETP.GE.AND P2, PT, R4, 0x1, PT ;  /* 0x000000010400780c */ /* 0x000fe20003f46270 */
[----:B-1----:R-:W-:-:S12]  /*1480*/  @P1 BRA `(.L_x_16) ;  /* 0x0000000000081947 */ /* 0x002fd80003800000 */
[----:B------:R-:W1:Y:S02]  /*1490*/  SYNCS.PHASECHK.TRANS64.TRYWAIT P1, [R3+URZ], R0 ;  /* 0x00000000030075a7 */ /* 0x000e64000802017f */
[----:B-1----:R-:W-:Y:S05]  /*14a0*/  @!P1 BRA `(.L_x_17) ;  /* 0x00000068008c9947 */ /* 0x002fea0003800000 */
.L_x_16:
[----:B------:R-:W-:Y:S05]  /*14b0*/  WARPSYNC.ALL ;  /* 0x0000000000007948 */ /* 0x000fea0003800000 */
[----:B------:R-:W-:Y:S01]  /*14c0*/  UIADD3 UR4, UR46, 0x20100, URZ ;  /* 0x000201002e047890 */ /* 0x000fe2000fffe03f */
[----:B------:R-:W-:Y:S01]  /*14d0*/  WARPGROUP.ARRIVE ;  /* 0x00000000000079c5 */ /* 0x000fe20000000000 */
[----:B------:R-:W-:Y:S02]  /*14e0*/  ULEA UR5, UR42, UR45, 0xb ;  /* 0x0000002d2a057291 */ /* 0x000fe4000f8e583f */
[----:B------:R-:W-:Y:S01]  /*14f0*/  USHF.R.U32.HI UR4, URZ, 0x4, UR4 ;  /* 0x000000043f047899 */ /* 0x000fe20008011604 */
[----:B------:R-:W-:Y:S01]  /*1500*/  UMOV UR9, 0x40000040 ;  /* 0x4000004000097882 */ /* 0x000fe20000000000 */
[----:B------:R-:W-:-:S02]  /*1510*/  UMOV UR11, 0x40000040 ;  /* 0x40000040000b7882 */ /* 0x000fc40000000000 */
[----:B------:R-:W-:Y:S01]  /*1520*/  ULOP3.LUT UR4, UR4, 0x3fff, URZ, 0xc0, !UPT ;  /* 0x00003fff04047892 */ /* 0x000fe2000f8ec03f */
[----:B------:R-:W-:-:S03]  /*1530*/  UMOV UR8, UR5 ;  /* 0x0000000500087c82 */ /* 0x000fc60008000000 */
[----:B------:R-:W-:-:S04]  /*1540*/  ULOP3.LUT UR4, UR4, 0x10000, URZ, 0xfc, !UPT ;  /* 0x0001000004047892 */ /* 0x000fc8000f8efc3f */
[----:B------:R-:W-:-:S07]  /*1550*/  ULEA UR6, UR42, UR4, 0xb ;  /* 0x000000042a067291 */ /* 0x000fce000f8e583f */
[----:B------:R-:W-:Y:S02]  /*1560*/  UMOV UR10, UR6 ;  /* 0x00000006000a7c82 */ /* 0x000fe40008000000 */
[----:B------:R-:W-:Y:S01]  /*1570*/  HGMMA.64x128x16.F32.BF16 R24, gdesc[UR8], RZ, !UPT, gsb0 ;  /* 0x01e00000081879f0 */ /* 0x000fe2000c0018ff */
[----:B------:R-:W-:Y:S02]  /*1580*/  UIADD3 UR8, UR5, 0x2, URZ ;  /* 0x0000000205087890 */ /* 0x000fe4000fffe03f */
[----:B------:R-:W-:Y:S01]  /*1590*/  UIADD3 UR10, UR6, 0x2, URZ ;  /* 0x00000002060a7890 */ /* 0x000fe2000fffe03f */
[----:B------:R-:W-:Y:S01]  /*15a0*/  UMOV UR9, 0x40000040 ;  /* 0x4000004000097882 */ /* 0x000fe20000000000 */
[----:B------:R-:W-:Y:S01]  /*15b0*/  UMOV UR11, 0x40000040 ;  /* 0x40000040000b7882 */ /* 0x000fe20000000000 */
[----:B------:R-:W-:Y:S02]  /*15c0*/  WARPGROUP.DEPBAR.LE gsb0, 0x0 ;  /* 0x00008000000079c5 */ /* 0x000fe40000010000 */
[----:B------:R-:W-:-:S06]  /*15d0*/  WARPGROUP.ARRIVE ;  /* 0x00000000000079c5 */ /* 0x000fcc0000000000 */
[----:B------:R-:W-:Y:S01]  /*15e0*/  HGMMA.64x128x16.F32.BF16 R24, gdesc[UR8], R24, gsb0 ;  /* 0x01e00000081879f0 */ /* 0x000fe20008001818 */
        /* <DEDUP_REMOVED lines=41> */
[----:B------:R-:W-:Y:S03]  /*1880*/  HGMMA.64x128x16.F32.BF16 R24, gdesc[UR8], R24, gsb0 ;  /* 0x01e00000081879f0 */ /* 0x000fe60008001818 */
[----:B------:R-:W-:Y:S02]  /*1890*/  WARPGROUP.DEPBAR.LE gsb0, 0x0 ;  /* 0x00008000000079c5 */ /* 0x000fe40000010000 */
[----:B------:R-:W-:Y:S05]  /*18a0*/  @!P2 BRA `(.L_x_18) ;  /* 0x00000004008ca947 */ /* 0x000fea0003800000 */
[----:B------:R-:W-:Y:S01]  /*18b0*/  UIADD3 UR5, UR42, 0x1, URZ ;  /* 0x000000012a057890 */ /* 0x000fe2000fffe03f */
[----:B01----:R-:W-:-:S03]  /*18c0*/  IMAD.U32 R0, RZ, RZ, UR44 ;  /* 0x0000002cff007e24 */ /* 0x003fc6000f8e00ff */
[----:B------:R-:W-:-:S04]  /*18d0*/  UISETP.NE.AND UP0, UPT, UR5, 0x4, UPT ;  /* 0x000000040500788c */ /* 0x000fc8000bf05270 */
[----:B------:R-:W-:Y:S02]  /*18e0*/  USEL UR6, URZ, 0x1, UP0 ;  /* 0x000000013f067887 */ /* 0x000fe40008000000 */
[----:B------:R-:W-:Y:S02]  /*18f0*/  USEL UR5, UR5, URZ, UP0 ;  /* 0x0000003f05057287 */ /* 0x000fe40008000000 */
[----:B------:R-:W-:-:S06]  /*1900*/  ULOP3.LUT UR6, UR40, UR6, URZ, 0x3c, !UPT ;  /* 0x0000000628067292 */ /* 0x000fcc000f8e3c3f */
[----:B------:R-:W-:Y:S01]  /*1910*/  IMAD.U32 R5, RZ, RZ, UR6 ;  /* 0x00000006ff057e24 */ /* 0x000fe2000f8e00ff */
[----:B------:R-:W-:-:S06]  /*1920*/  UMOV UR6, UR42 ;  /* 0x0000002a00067c82 */ /* 0x000fcc0008000000 */
.L_x_25:
[----:B01----:R-:W-:Y:S05]  /*1930*/  @!P0 BRA `(.L_x_19) ;  /* 0x0000000000048947 */ /* 0x003fea0003800000 */
[----:B------:R-:W-:Y:S01]  /*1940*/  BPT.TRAP 0x1 ;  /* 0x000000040000795c */ /* 0x000fe20000300000 */
.L_x_19:
[----:B------:R-:W0:Y:S01]  /*1950*/  S2UR UR8, SR_CgaCtaId ;  /* 0x00000000000879c3 */ /* 0x000e220000008800 */
[----:B------:R-:W-:Y:S01]  /*1960*/  UMOV UR7, 0x400 ;  /* 0x0000040000077882 */ /* 0x000fe20000000000 */
[----:B------:R-:W-:Y:S01]  /*1970*/  SHF.L.U32 R3, R5, 0x1f, RZ ;  /* 0x0000001f05037819 */ /* 0x000fe200000006ff */
[----:B0-----:R-:W-:-:S04]  /*1980*/  ULEA UR7, UR8, UR7, 0x18 ;  /* 0x0000000708077291 */ /* 0x001fc8000f8ec03f */
[----:B------:R-:W-:-:S09]  /*1990*/  ULEA UR8, UR5, UR7, 0x3 ;  /* 0x0000000705087291 */ /* 0x000fd2000f8e183f */
[----:B------:R0:W1:Y:S01]  /*19a0*/  SYNCS.PHASECHK.TRANS64.TRYWAIT P1, [UR8], R3 ;  /* 0x00000003ff0075a7 */ /* 0x0000620008020148 */
[----:B------:R-:W-:Y:S05]  /*19b0*/  @!P0 BRA `(.L_x_20) ;  /* 0x0000000000048947 */ /* 0x000fea0003800000 */
[----:B------:R-:W-:Y:S01]  /*19c0*/  BPT.TRAP 0x1 ;  /* 0x000000040000795c */ /* 0x000fe20000300000 */
.L_x_20:
[----:B-1----:R-:W-:Y:S05]  /*19d0*/  @P1 BRA `(.L_x_21) ;  /* 0x0000000000081947 */ /* 0x002fea0003800000 */
[----:B------:R-:W1:Y:S02]  /*19e0*/  SYNCS.PHASECHK.TRANS64.TRYWAIT P1, [UR8], R3 ;  /* 0x00000003ff0075a7 */ /* 0x000e640008020148 */
[----:B-1----:R-:W-:Y:S05]  /*19f0*/  @!P1 BRA `(.L_x_22) ;  /* 0x00000064004c9947 */ /* 0x002fea0003800000 */
.L_x_21:
[----:B------:R-:W-:Y:S01]  /*1a00*/  ULEA UR12, UR5, UR45, 0xb ;  /* 0x0000002d050c7291 */ /* 0x000fe2000f8e583f */
[----:B------:R-:W-:Y:S01]  /*1a10*/  WARPGROUP.ARRIVE ;  /* 0x00000000000079c5 */ /* 0x000fe20000000000 */
[----:B------:R-:W-:Y:S01]  /*1a20*/  ULEA UR13, UR5, UR4, 0xb ;  /* 0x00000004050d7291 */ /* 0x000fe2000f8e583f */
[----:B------:R-:W-:Y:S01]  /*1a30*/  UMOV UR9, 0x40000040 ;  /* 0x4000004000097882 */ /* 0x000fe20000000000 */
[----:B------:R-:W-:-:S03]  /*1a40*/  UMOV UR11, 0x40000040 ;  /* 0x40000040000b7882 */ /* 0x000fc60000000000 */
[----:B------:R-:W-:Y:S02]  /*1a50*/  UMOV UR8, UR12 ;  /* 0x0000000c00087c82 */ /* 0x000fe40008000000 */
[----:B------:R-:W-:Y:S02]  /*1a60*/  UMOV UR10, UR13 ;  /* 0x0000000d000a7c82 */ /* 0x000fe40008000000 */
[----:B------:R-:W-:Y:S01]  /*1a70*/  HGMMA.64x128x16.F32.BF16 R24, gdesc[UR8], R24, gsb0 ;  /* 0x01e00000081879f0 */ /* 0x000fe20008001818 */
[----:B------:R-:W-:Y:S02]  /*1a80*/  UIADD3 UR8, UR12, 0x2, URZ ;  /* 0x000000020c087890 */ /* 0x000fe4000fffe03f */
[----:B------:R-:W-:Y:S01]  /*1a90*/  UIADD3 UR10, UR13, 0x2, URZ ;  /* 0x000000020d0a7890 */ /* 0x000fe2000fffe03f */
[----:B------:R-:W-:Y:S01]  /*1aa0*/  UMOV UR9, 0x40000040 ;  /* 0x4000004000097882 */ /* 0x000fe20000000000 */
[----:B------:R-:W-:Y:S01]  /*1ab0*/  UMOV UR11, 0x40000040 ;  /* 0x40000040000b7882 */ /* 0x000fe20000000000 */
[----:B------:R-:W-:-:S02]  /*1ac0*/  WARPGROUP.DEPBAR.LE gsb0, 0x0 ;  /* 0x00008000000079c5 */ /* 0x000fc40000010000 */
        /* <DEDUP_REMOVED lines=46> */
[----:B------:R-:W-:Y:S01]  /*1db0*/  BPT.TRAP 0x1 ;  /* 0x000000040000795c */ /* 0x000fe20000300000 */
.L_x_23:
[----:B------:R-:W-:Y:S01]  /*1dc0*/  ULEA UR7, UR6, UR7, 0x3 ;  /* 0x0000000706077291 */ /* 0x000fe2000f8e183f */
[----:B------:R-:W-:-:S03]  /*1dd0*/  ISETP.GT.U32.AND P1, PT, R18, 0x1, PT ;  /* 0x000000011200780c */ /* 0x000fc60003f24070 */
[----:B------:R-:W-:-:S04]  /*1de0*/  UIADD3 UR7, UR7, 0x20, URZ ;  /* 0x0000002007077890 */ /* 0x000fc8000fffe03f */
[----:B------:R-:W-:-:S09]  /*1df0*/  UPRMT UR7, URZ, 0x654, UR7 ;  /* 0x000006543f077896 */ /* 0x000fd20008000007 */
[----:B------:R-:W-:Y:S01]  /*1e00*/  SYNCS.ARRIVE.TRANS64.RED.A1T0 RZ, [UR7], RZ ;  /* 0x000000ffffff79a7 */ /* 0x000fe20008100407 */
[----:B------:R-:W-:Y:S05]  /*1e10*/  @P1 BRA `(.L_x_24) ;  /* 0x0000000000041947 */ /* 0x000fea0003800000 */
[----:B------:R-:W-:Y:S01]  /*1e20*/  BPT.TRAP 0x1 ;  /* 0x000000040000795c */ /* 0x000fe20000300000 */
.L_x_24:
[----:B------:R-:W-:Y:S01]  /*1e30*/  UIADD3 UR5, UR5, 0x1, URZ ;  /* 0x0000000105057890 */ /* 0x000fe2000fffe03f */
[C---:B------:R-:W-:Y:S01]  /*1e40*/  ISETP.GT.AND P1, PT, R0.reuse, 0x1, PT ;  /* 0x000000010000780c */ /* 0x040fe20003f24270 */
[----:B------:R-:W-:Y:S01]  /*1e50*/  UIADD3 UR6, UR6, 0x1, URZ ;  /* 0x0000000106067890 */ /* 0x000fe2000fffe03f */
[----:B------:R-:W-:Y:S01]  /*1e60*/  VIADD R0, R0, 0xffffffff ;  /* 0xffffffff00007836 */ /* 0x000fe20000000000 */
[----:B------:R-:W-:Y:S02]  /*1e70*/  UISETP.NE.AND UP0, UPT, UR5, 0x4, UPT ;  /* 0x000000040500788c */ /* 0x000fe4000bf05270 */
[----:B------:R-:W-:Y:S02]  /*1e80*/  UISETP.NE.AND UP1, UPT, UR6, 0x4, UPT ;  /* 0x000000040600788c */ /* 0x000fe4000bf25270 */
[----:B------:R-:W-:Y:S02]  /*1e90*/  USEL UR7, URZ, 0x1, UP0 ;  /* 0x000000013f077887 */ /* 0x000fe40008000000 */
[----:B------:R-:W-:-:S02]  /*1ea0*/  USEL UR5, UR5, URZ, UP0 ;  /* 0x0000003f05057287 */ /* 0x000fc40008000000 */
[----:B------:R-:W-:Y:S02]  /*1eb0*/  USEL UR6, UR6, URZ, UP1 ;  /* 0x0000003f06067287 */ /* 0x000fe40008800000 */
[----:B------:R-:W-:Y:S01]  /*1ec0*/  LOP3.LUT R5, R5, UR7, RZ, 0x3c, !PT ;  /* 0x0000000705057c12 */ /* 0x000fe2000f8e3cff */
[----:B------:R-:W-:Y:S09]  /*1ed0*/  @P1 BRA `(.L_x_25) ;  /* 0xfffffff800941947 */ /* 0x000ff2000383ffff */
.L_x_18:
[----:B01----:R-:W0:Y:S02]  /*1ee0*/  LDC R0, c[0x0][0x28c] ;  /* 0x0000a300ff007b82 */ /* 0x003e240000000800 */
[----:B0-----:R-:W-:-:S13]  /*1ef0*/  ISETP.GE.AND P1, PT, R0, 0x1, PT ;  /* 0x000000010000780c */ /* 0x001fda0003f26270 */
[----:B------:R-:W-:Y:S05]  /*1f00*/  @!P1 BRA `(.L_x_26) ;  /* 0x0000000000389947 */ /* 0x000fea0003800000 */
[----:B------:R-:W-:Y:S05]  /*1f10*/  @!P0 BRA `(.L_x_27) ;  /* 0x0000000000048947 */ /* 0x000fea0003800000 */
[----:B------:R-:W-:Y:S01]  /*1f20*/  BPT.TRAP 0x1 ;  /* 0x000000040000795c */ /* 0x000fe20000300000 */
.L_x_27:
[----:B------:R-:W0:Y:S01]  /*1f30*/  S2UR UR6, SR_CgaCtaId ;  /* 0x00000000000679c3 */ /* 0x000e220000008800 */
[----:B------:R-:W-:Y:S01]  /*1f40*/  UIADD3 UR4, UR44, UR42, URZ ;  /* 0x0000002a2c047290 */ /* 0x000fe2000fffe03f */
[----:B------:R-:W-:Y:S01]  /*1f50*/  ISETP.GT.U32.AND P0, PT, R18, 0x1, PT ;  /* 0x000000011200780c */ /* 0x000fe20003f04070 */
[----:B------:R-:W-:Y:S02]  /*1f60*/  UMOV UR5, 0x400 ;  /* 0x0000040000057882 */ /* 0x000fe40000000000 */
[----:B------:R-:W-:-:S04]  /*1f70*/  USHF.L.U32 UR4, UR4, 0x3, URZ ;  /* 0x0000000304047899 */ /* 0x000fc8000800063f */
[----:B------:R-:W-:Y:S02]  /*1f80*/  ULOP3.LUT UR4, UR4, 0x18, URZ, 0xc0, !UPT ;  /* 0x0000001804047892 */ /* 0x000fe4000f8ec03f */
[----:B0-----:R-:W-:-:S04]  /*1f90*/  ULEA UR5, UR6, UR5, 0x18 ;  /* 0x0000000506057291 */ /* 0x001fc8000f8ec03f */
[----:B------:R-:W-:-:S04]  /*1fa0*/  UIADD3 UR4, UR5, 0x20, UR4 ;  /* 0x0000002005047890 */ /* 0x000fc8000fffe004 */
[----:B------:R-:W-:-:S09]  /*1fb0*/  UPRMT UR4, URZ, 0x654, UR4 ;  /* 0x000006543f047896 */ /* 0x000fd20008000004 */
[----:B------:R-:W-:Y:S01]  /*1fc0*/  SYNCS.ARRIVE.TRANS64.RED.A1T0 RZ, [UR4], RZ ;  /* 0x000000ffffff79a7 */ /* 0x000fe20008100404 */
[----:B------:R-:W-:Y:S05]  /*1fd0*/  @P0 BRA `(.L_x_26) ;  /* 0x0000000000040947 */ /* 0x000fea0003800000 */
[----:B------:R-:W-:Y:S01]  /*1fe0*/  BPT.TRAP 0x1 ;  /* 0x000000040000795c */ /* 0x000fe20000300000 */
.L_x_26:
[----:B------:R-:W-:Y:S01]  /*1ff0*/  IMAD.SHL.U32 R6, R100, 0x80, RZ ;  /* 0x0000008064067824 */ /* 0x000fe200078e00ff */
[----:B------:R-:W-:Y:S01]  /*2000*/  ULDC UR6, c[0x0][0x288] ;  /* 0x0000a20000067ab9 */ /* 0x000fe20000000800 */
[----:B------:R-:W-:Y:S01]  /*2010*/  SHF.R.S32.HI R11, RZ, 0x1f, R99 ;  /* 0x0000001fff0b7819 */ /* 0x000fe20000011463 */
[C---:B------:R-:W-:Y:S01]  /*2020*/  IMAD.SHL.U32 R10, R101.reuse, 0x80, RZ ;  /* 0x00000080650a7824 */ /* 0x040fe200078e00ff */
[----:B------:R-:W-:Y:S01]  /*2030*/  ULDC.64 UR4, c[0x0][0x5d0] ;  /* 0x0001740000047ab9 */ /* 0x000fe20000000a00 */
[C---:B------:R-:W-:Y:S01]  /*2040*/  LOP3.LUT R8, R6.reuse, 0x6, R93, 0xf8, !PT ;  /* 0x0000000606087812 */ /* 0x040fe200078ef85d */
[----:B------:R-:W-:Y:S01]  /*2050*/  IMAD.WIDE R100, R101, 0x80, R22 ;  /* 0x0000008065647825 */ /* 0x000fe200078e0216 */
[----:B------:R-:W-:Y:S01]  /*2060*/  ISETP.GE.AND P0, PT, R6, UR6, PT ;  /* 0x0000000606007c0c */ /* 0x000fe2000bf06270 */
[----:B------:R-:W-:Y:S01]  /*2070*/  ULDC UR6, c[0x0][0x284] ;  /* 0x0000a10000067ab9 */ /* 0x000fe20000000800 */
[----:B------:R-:W-:Y:S01]  /*2080*/  SHF.R.S32.HI R9, RZ, 0x1f, R8 ;  /* 0x0000001fff097819 */ /* 0x000fe20000011408 */
[----:B------:R-:W-:Y:S01]  /*2090*/  IMAD R0, R11, UR4, RZ ;  /* 0x000000040b007c24 */ /* 0x000fe2000f8e02ff */
[----:B------:R-:W-:-:S03]  /*20a0*/  ISETP.GE.OR P0, PT, R10, UR6, P0 ;  /* 0x000000060a007c0c */ /* 0x000fc60008706670 */
[C---:B------:R-:W-:Y:S02]  /*20b0*/  IMAD R3, R99.reuse, UR5, R0 ;  /* 0x0000000563037c24 */ /* 0x040fe4000f8e0200 */
[----:B------:R-:W-:Y:S01]  /*20c0*/  IMAD.WIDE.U32 R4, R99, UR4, R8 ;  /* 0x0000000463047c25 */ /* 0x000fe2000f8e0008 */
[----:B------:R-:W-:-:S03]  /*20d0*/  ULDC.64 UR4, c[0x0][0x5c8] ;  /* 0x0001720000047ab9 */ /* 0x000fc60000000a00 */
[----:B------:R-:W-:Y:S02]  /*20e0*/  IMAD R7, R101, UR4, RZ ;  /* 0x0000000465077c24 */ /* 0x000fe4000f8e02ff */
[----:B------:R-:W-:Y:S02]  /*20f0*/  IMAD.IADD R5, R5, 0x1, R3 ;  /* 0x0000000105057824 */ /* 0x000fe400078e0203 */
[C---:B------:R-:W-:Y:S02]  /*2100*/  IMAD R7, R100.reuse, UR5, R7 ;  /* 0x0000000564077c24 */ /* 0x040fe4000f8e0207 */
[----:B------:R-:W-:-:S04]  /*2110*/  IMAD.WIDE.U32 R102, R100, UR4, R4 ;  /* 0x0000000464667c25 */ /* 0x000fc8000f8e0004 */
[----:B------:R-:W-:Y:S01]  /*2120*/  IMAD.MOV.U32 R0, RZ, RZ, -0x1 ;  /* 0xffffffffff007424 */ /* 0x000fe200078e00ff */
[----:B------:R-:W-:Y:S06]  /*2130*/  @P0 BRA `(.L_x_28) ;  /* 0x00000040001c0947 */ /* 0x000fec0003800000 */
[----:B-----5:R-:W-:Y:S01]  /*2140*/  FSETP.NEU.AND P0, PT, R88, RZ, PT ;  /* 0x000000ff5800720b */ /* 0x020fe20003f0d000 */
[----:B------:R-:W-:Y:S01]  /*2150*/  IMAD.IADD R4, R89, 0x1, -R6 ;  /* 0x0000000159047824 */ /* 0x000fe200078e0a06 */
[----:B------:R-:W-:Y:S01]  /*2160*/  BSSY B0, `(.L_x_28) ;  /* 0x0000404000007945 */ /* 0x000fe20003800000 */
[----:B------:R-:W-:Y:S02]  /*2170*/  IMAD.IADD R3, R97, 0x1, -R10 ;  /* 0x0000000161037824 */ /* 0x000fe400078e0a0a */
[----:B------:R-:W-:Y:S01]  /*2180*/  IMAD.IADD R113, R103, 0x1, R7 ;  /* 0x0000000167717824 */ /* 0x000fe200078e0207 */
[----:B------:R-:W-:-:S04]  /*2190*/  ISETP.GT.AND P2, PT, R4, RZ, PT ;  /* 0x000000ff0400720c */ /* 0x000fc80003f44270 */
[----:B------:R-:W-:-:S03]  /*21a0*/  ISETP.GT.AND P1, PT, R3, RZ, P2 ;  /* 0x000000ff0300720c */ /* 0x000fc60001724270 */
[----:B------:R-:W-:Y:S10]  /*21b0*/  @!P0 BRA `(.L_x_29) ;  /* 0x0000002c00288947 */ /* 0x000ff40003800000 */
[----:B------:R-:W0:Y:S01]  /*21c0*/  LDC.64 R106, c[0x0][0x5b8] ;  /* 0x00016e00ff6a7b82 */ /* 0x000e220000000a00 */
[----:B------:R-:W-:-:S07]  /*21d0*/  ULDC.64 UR4, c[0x0][0x5c0] ;  /* 0x0001700000047ab9 */ /* 0x000fce0000000a00 */
[----:B------:R-:W1:Y:S08]  /*21e0*/  LDC.64 R108, c[0x0][0x5b0] ;  /* 0x00016c00ff6c7b82 */ /* 0x000e700000000a00 */
[----:B------:R-:W2:Y:S01]  /*21f0*/  LDC.64 R110, c[0x0][0x5a8] ;  /* 0x00016a00ff6e7b82 */ /* 0x000ea20000000a00 */
[-C--:B0-----:R-:W-:Y:S02]  /*2200*/  IMAD R6, R11, R106.reuse, RZ ;  /* 0x0000006a0b067224 */ /* 0x081fe400078e02ff */
[----:B------:R-:W-:-:S04]  /*2210*/  IMAD.WIDE.U32 R104, R99, R106, R8 ;  /* 0x0000006a63687225 */ /* 0x000fc800078e0008 */
[----:B------:R-:W-:Y:S02]  /*2220*/  IMAD R103, R99, R107, R6 ;  /* 0x0000006b63677224 */ /* 0x000fe400078e0206 */
[-C--:B-1----:R-:W-:Y:S02]  /*2230*/  IMAD R5, R101, R108.reuse, RZ ;  /* 0x0000006c65057224 */ /* 0x082fe400078e02ff */
[----:B------:R-:W-:Y:S02]  /*2240*/  IMAD.IADD R13, R105, 0x1, R103 ;  /* 0x00000001690d7824 */ /* 0x000fe400078e0267 */
[----:B------:R-:W-:Y:S02]  /*2250*/  IMAD.MOV.U32 R12, RZ, RZ, R104 ;  /* 0x000000ffff0c7224 */ /* 0x000fe400078e0068 */
[C---:B------:R-:W-:Y:S02]  /*2260*/  IMAD R107, R100.reuse, R109, R5 ;  /* 0x0000006d646b7224 */ /* 0x040fe400078e0205 */
[----:B------:R-:W-:-:S04]  /*2270*/  IMAD.WIDE.U32 R6, R100, R108, R12 ;  /* 0x0000006c64067225 */ /* 0x000fc800078e000c */
[----:B------:R-:W-:Y:S01]  /*2280*/  IMAD.IADD R5, R7, 0x1, R107 ;  /* 0x0000000107057824 */ /* 0x000fe200078e026b */
[----:B--2---:R-:W-:-:S04]  /*2290*/  LEA R14, P0, R6, R110, 0x1 ;  /* 0x0000006e060e7211 */ /* 0x004fc800078008ff */
[----:B------:R-:W-:-:S05]  /*22a0*/  LEA.HI.X R15, R6, R111, R5, 0x1, P0 ;  /* 0x0000006f060f7211 */ /* 0x000fca00000f0c05 */
[----:B------:R0:W2:Y:S01]  /*22b0*/  @P1 LDG.E.LTC128B.U16 R5, desc[UR36][R14.64] ;  /* 0x000000240e051981 */ /* 0x0000a2000c1e1520 */
[----:B------:R-:W-:Y:S01]  /*22c0*/  LEA R10, P0, R102, UR4, 0x1 ;  /* 0x00000004660a7c11 */ /* 0x000fe2000f8008ff */
[----:B------:R-:W-:Y:S01]  /*22d0*/  IMAD.WIDE.U32 R6, R100, R108, R8 ;  /* 0x0000006c64067225 */ /* 0x000fe200078e0008 */
[----:B------:R-:W-:Y:S03]  /*22e0*/  BSSY B1, `(.L_x_30) ;  /* 0x0000012000017945 */ /* 0x000fe60003800000 */
[----:B------:R-:W-:Y:S02]  /*22f0*/  IMAD.IADD R7, R107, 0x1, R7 ;  /* 0x000000016b077824 */ /* 0x000fe400078e0207 */
[----:B------:R-:W-:Y:S01]  /*2300*/  IMAD.WIDE.U32 R20, R99, R106, R6 ;  /* 0x0000006a63147225 */ /* 0x000fe200078e0006 */
[----:B0-----:R-:W-:-:S03]  /*2310*/  SHF.L.U64.HI R15, R108, 0x3, R109 ;  /* 0x000000036c0f7819 */ /* 0x001fc6000001026d */
[----:B------:R-:W-:Y:S01]  /*2320*/  IMAD.IADD R7, R103, 0x1, R21 ;  /* 0x0000000167077824 */ /* 0x000fe200078e0215 */
[----:B------:R-:W-:Y:S01]  /*2330*/  LEA R6, P4, R20, R110, 0x1 ;  /* 0x0000006e14067211 */ /* 0x000fe200078808ff */
[----:B------:R-:W-:-:S03]  /*2340*/  IMAD.SHL.U32 R14, R108, 0x8, RZ ;  /* 0x000000086c0e7824 */ /* 0x000fc600078e00ff */
[----:B------:R-:W-:Y:S01]  /*2350*/  LEA.HI.X R7, R20, R111, R7, 0x1, P4 ;  /* 0x0000006f14077211 */ /* 0x000fe200020f0c07 */
[----:B--2---:R-:W-:-:S04]  /*2360*/  IMAD.U32 R11, R5, 0x10000, RZ ;  /* 0x00010000050b7824 */ /* 0x004fc800078e00ff */
[----:B------:R-:W-:-:S04]  /*2370*/  FMUL R11, R11, R88 ;  /* 0x000000580b0b7220 */ /* 0x000fc80000400000 */
[----:B------:R-:W-:Y:S01]  /*2380*/  FFMA R24, R24, R19, R11 ;  /* 0x0000001318187223 */ /* 0x000fe2000000000b */
[----:B------:R-:W-:Y:S02]  /*2390*/  LEA.HI.X R11, R102, UR5, R113, 0x1, P0 ;  /* 0x00000005660b7c11 */ /* 0x000fe400080f0c71 */
[----:B------:R-:W-:Y:S02]  /*23a0*/  ISETP.GT.AND P0, PT, R4, 0x1, PT ;  /* 0x000000010400780c */ /* 0x000fe40003f04270 */
[----:B------:R-:W-:Y:S02]  /*23b0*/  F2FP.BF16.F32.PACK_AB R24, RZ, R24 ;  /* 0x00000018ff18723e */ /* 0x000fe400000010ff */
[----:B------:R-:W-:-:S03]  /*23c0*/  ISETP.GT.AND P3, PT, R3, RZ, P0 ;  /* 0x000000ff0300720c */ /* 0x000fc60000764270 */
[----:B------:R0:W-:Y:S10]  /*23d0*/  @P1 STG.E.U16 desc[UR36][R10.64], R24 ;  /* 0x000000180a001986 */ /* 0x0001f4000c101524 */
[----:B------:R-:W-:Y:S05]  /*23e0*/  @!P3 BRA `(.L_x_31) ;  /* 0x000000000004b947 */ /* 0x000fea0003800000 */
[----:B------:R1:W5:Y:S02]  /*23f0*/  LDG.E.LTC128B.U16 R5, desc[UR36][R6.64+0x2] ;  /* 0x0000022406057981 */ /* 0x000364000c1e1520 */
.L_x_31:
[----:B------:R-:W-:Y:S05]  /*2400*/  BSYNC B1 ;  /* 0x0000000000017941 */ /* 0x000fea0003800000 */
.L_x_30:
[----:B-----5:R-:W-:Y:S01]  /*2410*/  IMAD.U32 R101, R5, 0x10000, RZ ;  /* 0x0001000005657824 */ /* 0x020fe200078e00ff */
[----:B------:R-:W-:Y:S01]  /*2420*/  ISETP.GT.AND P2, PT, R3, 0x8, P2 ;  /* 0x000000080300780c */ /* 0x000fe20001744270 */
[----:B------:R-:W-:Y:S01]  /*2430*/  IMAD.WIDE.U32 R20, R100, R108, R14 ;  /* 0x0000006c64147225 */ /* 0x000fe200078e000e */
[----:B0-----:R-:W-:-:S03]  /*2440*/  PRMT R24, R5, 0x7610, R24 ;  /* 0x0000761005187816 */ /* 0x001fc60000000018 */
[----:B------:R-:W-:Y:S01]  /*2450*/  FMUL R12, R101, R88 ;  /* 0x00000058650c7220 */ /* 0x000fe20000400000 */
[----:B------:R-:W-:Y:S01]  /*2460*/  IMAD.IADD R107, R107, 0x1, R21 ;  /* 0x000000016b6b7824 */ /* 0x000fe200078e0215 */
[----:B------:R-:W-:Y:S02]  /*2470*/  IADD3 R104, P1, R104, R20, RZ ;  /* 0x0000001468687210 */ /* 0x000fe40007f3e0ff */
[----:B------:R-:W-:-:S03]  /*2480*/  FFMA R12, R25, R19, R12 ;  /* 0x00000013190c7223 */ /* 0x000fc6000000000c */
[----:B------:R-:W-:Y:S02]  /*2490*/  IMAD.X R13, R107, 0x1, R13, P1 ;  /* 0x000000016b0d7824 */ /* 0x000fe400008e060d */
[----:B------:R-:W-:Y:S02]  /*24a0*/  F2FP.BF16.F32.PACK_AB R12, RZ, R12 ;  /* 0x0000000cff0c723e */ /* 0x000fe400000010ff */
[----:B------:R-:W-:Y:S02]  /*24b0*/  LEA R14, P1, R104, R110, 0x1 ;  /* 0x0000006e680e7211 */ /* 0x000fe400078208ff */
[----:B------:R-:W-:Y:S02]  /*24c0*/  PRMT R21, R12, 0x7610, R21 ;  /* 0x000076100c157816 */ /* 0x000fe40000000015 */
[----:B------:R-:W-:-:S03]  /*24d0*/  LEA.HI.X R15, R104, R111, R13, 0x1, P1 ;  /* 0x0000006f680f7211 */ /* 0x000fc600008f0c0d */
[----:B------:R0:W-:Y:S04]  /*24e0*/  @P3 STG.E.U16 desc[UR36][R10.64+0x2], R21 ;  /* 0x000002150a003986 */ /* 0x0001e8000c101524 */
[----:B------:R-:W2:Y:S01]  /*24f0*/  @P2 LDG.E.LTC128B.U16 R24, desc[UR36][R14.64] ;  /* 0x000000240e182981 */ /* 0x000ea2000c1e1520 */
[----:B------:R-:W-:Y:S01]  /*2500*/  IADD3 R20, P1, R8, R20, RZ ;  /* 0x0000001408147210 */ /* 0x000fe20007f3e0ff */
[----:B------:R-:W-:Y:S01]  /*2510*/  BSSY B1, `(.L_x_32) ;  /* 0x0000011000017945 */ /* 0x000fe20003800000 */
[C---:B------:R-:W-:Y:S02]  /*2520*/  SHF.L.U64.HI R13, R92.reuse, 0x1, R91 ;  /* 0x000000015c0d7819 */ /* 0x040fe4000001025b */
[----:B------:R-:W-:Y:S01]  /*2530*/  ISETP.GT.AND P0, PT, R3, 0x8, P0 ;  /* 0x000000080300780c */ /* 0x000fe20000704270 */
[----:B0-----:R-:W-:Y:S01]  /*2540*/  IMAD.X R21, R9, 0x1, R107, P1 ;  /* 0x0000000109157824 */ /* 0x001fe200008e066b */
[----:B------:R-:W-:Y:S01]  /*2550*/  LEA R12, P1, R92, R10, 0x1 ;  /* 0x0000000a5c0c7211 */ /* 0x000fe200078208ff */
[----:B------:R-:W-:-:S04]  /*2560*/  IMAD.WIDE.U32 R20, R99, R106, R20 ;  /* 0x0000006a63147225 */ /* 0x000fc800078e0014 */
[----:B------:R-:W-:Y:S01]  /*2570*/  IMAD.X R13, R13, 0x1, R11, P1 ;  /* 0x000000010d0d7824 */ /* 0x000fe200008e060b */
[----:B------:R-:W-:Y:S01]  /*2580*/  LEA R8, P3, R20, R110, 0x1 ;  /* 0x0000006e14087211 */ /* 0x000fe200078608ff */
[----:B------:R-:W-:-:S05]  /*2590*/  IMAD.IADD R9, R103, 0x1, R21 ;  /* 0x0000000167097824 */ /* 0x000fca00078e0215 */
[----:B------:R-:W-:Y:S01]  /*25a0*/  LEA.HI.X R9, R20, R111, R9, 0x1, P3 ;  /* 0x0000006f14097211 */ /* 0x000fe200018f0c09 */
[----:B--2---:R-:W-:-:S04]  /*25b0*/  IMAD.U32 R5, R24, 0x10000, RZ ;  /* 0x0001000018057824 */ /* 0x004fc800078e00ff */
[----:B------:R-:W-:-:S04]  /*25c0*/  FMUL R5, R5, R88 ;  /* 0x0000005805057220 */ /* 0x000fc80000400000 */
[----:B------:R-:W-:-:S05]  /*25d0*/  FFMA R5, R26, R19, R5 ;  /* 0x000000131a057223 */ /* 0x000fca0000000005 */
[----:B------:R-:W-:-:S05]  /*25e0*/  F2FP.BF16.F32.PACK_AB R5, RZ, R5 ;  /* 0x00000005ff05723e */ /* 0x000fca00000010ff */
[----:B------:R0:W-:Y:S01]  /*25f0*/  @P2 STG.E.U16 desc[UR36][R12.64], R5 ;  /* 0x000000050c002986 */ /* 0x0001e2000c101524 */
[----:B------:R-:W-:Y:S05]  /*2600*/  @!P0 BRA `(.L_x_33) ;  /* 0x0000000000048947 */ /* 0x000fea0003800000 */
[----:B------:R2:W5:Y:S02]  /*2610*/  LDG.E.LTC128B.U16 R24, desc[UR36][R8.64+0x2] ;  /* 0x0000022408187981 */ /* 0x000564000c1e1520 */
.L_x_33:
[----:B------:R-:W-:Y:S05]  /*2620*/  BSYNC B1 ;  /* 0x0000000000017941 */ /* 0x000fea0003800000 */
.L_x_32:
[----:B0----5:R-:W-:Y:S01]  /*2630*/  IMAD.U32 R5, R24, 0x10000, RZ ;  /* 0x0001000018057824 */ /* 0x021fe200078e00ff */
[----:B------:R-:W-:Y:S01]  /*2640*/  ISETP.GT.AND P1, PT, R4, 0x8, PT ;  /* 0x000000080400780c */ /* 0x000fe20003f24270 */
[----:B------:R-:W-:Y:S02]  /*2650*/  BSSY B1, `(.L_x_34) ;  /* 0x0000008000017945 */ /* 0x000fe40003800000 */
[----:B------:R-:W-:Y:S01]  /*2660*/  FMUL R14, R5, R88 ;  /* 0x00000058050e7220 */ /* 0x000fe20000400000 */
[----:B------:R-:W-:-:S03]  /*2670*/  ISETP.GT.AND P2, PT, R3, RZ, P1 ;  /* 0x000000ff0300720c */ /* 0x000fc60000f44270 */
[----:B------:R-:W-:-:S05]  /*2680*/  FFMA R14, R27, R19, R14 ;  /* 0x000000131b0e7223 */ /* 0x000fca000000000e */
[----:B------:R-:W-:-:S05]  /*2690*/  F2FP.BF16.F32.PACK_AB R14, RZ, R14 ;  /* 0x0000000eff0e723e */ /* 0x000fca00000010ff */
[----:B------:R0:W-:Y:S01]  /*26a0*/  @P0 STG.E.U16 desc[UR36][R12.64+0x2], R14 ;  /* 0x0000020e0c000986 */ /* 0x0001e2000c101524 */
[----:B------:R-:W-:Y:S05]  /*26b0*/  @!P2 BRA `(.L_x_35) ;  /* 0x000000000004a947 */ /* 0x000fea0003800000 */
[----:B------:R3:W5:Y:S02]  /*26c0*/  LDG.E.LTC128B.U16 R24, desc[UR36][R6.64+0x10] ;  /* 0x0000102406187981 */ /* 0x000764000c1e1520 */
.L_x_35:
[----:B------:R-:W-:Y:S05]  /*26d0*/  BSYNC B1 ;  /* 0x0000000000017941 */ /* 0x000fea0003800000 */
.L_x_34:
[----:B-----5:R-:W-:Y:S01]  /*26e0*/  IMAD.U32 R5, R24, 0x10000, RZ ;  /* 0x0001000018057824 */ /* 0x020fe200078e00ff */
        /* <DEDUP_REMOVED lines=9> */
.L_x_37:
[----:B------:R-:W-:Y:S05]  /*2780*/  BSYNC B1 ;  /* 0x0000000000017941 */ /* 0x000fea0003800000 */
.L_x_36:
[----:B----45:R-:W-:Y:S01]  /*2790*/  IMAD.U32 R5, R24, 0x10000, RZ ;  /* 0x0001000018057824 */ /* 0x030fe200078e00ff */
[----:B------:R-:W-:Y:S01]  /*27a0*/  ISETP.GT.AND P1, PT, R3, 0x8, P1 ;  /* 0x000000080300780c */ /* 0x000fe20000f24270 */
[----:B------:R-:W-:Y:S02]  /*27b0*/  BSSY B1, `(.L_x_38) ;  /* 0x0000007000017945 */ /* 0x000fe40003800000 */
[----:B0-----:R-:W-:-:S04]  /*27c0*/  FMUL R14, R5, R88 ;  /* 0x00000058050e7220 */ /* 0x001fc80000400000 */
[----:B------:R-:W-:-:S05]  /*27d0*/  FFMA R14, R29, R19, R14 ;  /* 0x000000131d0e7223 */ /* 0x000fca000000000e */
[----:B------:R-:W-:-:S05]  /*27e0*/  F2FP.BF16.F32.PACK_AB R14, RZ, R14 ;  /* 0x0000000eff0e723e */ /* 0x000fca00000010ff */
[----:B------:R0:W-:Y:S01]  /*27f0*/  @P3 STG.E.U16 desc[UR36][R10.64+0x12], R14 ;  /* 0x0000120e0a003986 */ /* 0x0001e2000c101524 */
[----:B------:R-:W-:Y:S05]  /*2800*/  @!P1 BRA `(.L_x_39) ;  /* 0x0000000000049947 */ /* 0x000fea0003800000 */
[----:B------:R4:W5:Y:S02]  /*2810*/  LDG.E.LTC128B.U16 R24, desc[UR36][R8.64+0x10] ;  /* 0x0000102408187981 */ /* 0x000964000c1e1520 */
.L_x_39:
[----:B------:R-:W-:Y:S05]  /*2820*/  BSYNC B1 ;  /* 0x0000000000017941 */ /* 0x000fea0003800000 */
.L_x_38:
[----:B-----5:R-:W-:Y:S01]  /*2830*/  IMAD.U32 R5, R24, 0x10000, RZ ;  /* 0x0001000018057824 */ /* 0x020fe200078e00ff */
[----:B------:R-:W-:Y:S01]  /*2840*/  ISETP.GT.AND P0, PT, R3, 0x8, P0 ;  /* 0x000000080300780c */ /* 0x000fe20000704270 */
[----:B------:R-:W-:Y:S02]  /*2850*/  BSSY B1, `(.L_x_40) ;  /* 0x0000007000017945 */ /* 0x000fe40003800000 */
[----:B------:R-:W-:-:S04]  /*2860*/  FMUL R5, R5, R88 ;  /* 0x0000005805057220 */ /* 0x000fc80000400000 */
[----:B------:R-:W-:-:S05]  /*2870*/  FFMA R5, R30, R19, R5 ;  /* 0x000000131e057223 */ /* 0x000fca0000000005 */
[----:B------:R-:W-:-:S05]  /*2880*/  F2FP.BF16.F32.PACK_AB R5, RZ, R5 ;  /* 0x00000005ff05723e */ /* 0x000fca00000010ff */
[----:B------:R0:W-:Y:S01]  /*2890*/  @P1 STG.E.U16 desc[UR36][R12.64+0x10], R5 ;  /* 0x000010050c001986 */ /* 0x0001e2000c101524 */
[----:B------:R-:W-:Y:S05]  /*28a0*/  @!P0 BRA `(.L_x_41) ;  /* 0x0000000000048947 */ /* 0x000fea0003800000 */
[----:B------:R0:W5:Y:S02]  /*28b0*/  LDG.E.LTC128B.U16 R24, desc[UR36][R8.64+0x12] ;  /* 0x0000122408187981 */ /* 0x000164000c1e1520 */
.L_x_41:
[----:B------:R-:W-:Y:S05]  /*28c0*/  BSYNC B1 ;  /* 0x0000000000017941 */ /* 0x000fea0003800000 */
.L_x_40:
        /* <DEDUP_REMOVED lines=10> */
.L_x_43:
[----:B------:R-:W-:Y:S05]  /*2970*/  BSYNC B1 ;  /* 0x0000000000017941 */ /* 0x000fea0003800000 */
.L_x_42:
        /* <DEDUP_REMOVED lines=10> */
.L_x_45:
[----:B------:R-:W-:Y:S05]  /*2a20*/  BSYNC B1 ;  /* 0x0000000000017941 */ /* 0x000fea0003800000 */
.L_x_44:
[----:B0----5:R-:W-:Y:S01]  /*2a30*/  IMAD.U32 R5, R24, 0x10000, RZ ;  /* 0x0001000018057824 */ /* 0x021fe200078e00ff */
        /* <DEDUP_REMOVED lines=8> */
.L_x_47:
[----:B------:R-:W-:Y:S05]  /*2ac0*/  BSYNC B1 ;  /* 0x0000000000017941 */ /* 0x000fea0003800000 */
.L_x_46:
        /* <DEDUP_REMOVED lines=9> */
.L_x_49:
[----:B------:R-:W-:Y:S05]  /*2b60*/  BSYNC B1 ;  /* 0x0000000000017941 */ /* 0x000fea0003800000 */
.L_x_48:
        /* <DEDUP_REMOVED lines=10> */
.L_x_51:
[----:B------:R-:W-:Y:S05]  /*2c10*/  BSYNC B1 ;  /* 0x0000000000017941 */ /* 0x000fea0003800000 */
.L_x_50:
        /* <DEDUP_REMOVED lines=10> */
.L_x_53:
[----:B------:R-:W-:Y:S05]  /*2cc0*/  BSYNC B1 ;  /* 0x0000000000017941 */ /* 0x000fea0003800000 */
.L_x_52:
        /* <DEDUP_REMOVED lines=9> */
.L_x_55:
[----:B------:R-:W-:Y:S05]  /*2d60*/  BSYNC B1 ;  /* 0x0000000000017941 */ /* 0x000fea0003800000 */
.L_x_54:
        /* <DEDUP_REMOVED lines=9> */
.L_x_57:
[----:B------:R-:W-:Y:S05]  /*2e00*/  BSYNC B1 ;  /* 0x0000000000017941 */ /* 0x000fea0003800000 */
.L_x_56:
        /* <DEDUP_REMOVED lines=10> */
.L_x_59:
[----:B------:R-:W-:Y:S05]  /*2eb0*/  BSYNC B1 ;  /* 0x0000000000017941 */ /* 0x000fea0003800000 */
.L_x_58:
        /* <DEDUP_REMOVED lines=10> */
.L_x_61:
[----:B------:R-:W-:Y:S05]  /*2f60*/  BSYNC B1 ;  /* 0x0000000000017941 */ /* 0x000fea0003800000 */
.L_x_60:
        /* <DEDUP_REMOVED lines=9> */
.L_x_63:
[----:B------:R-:W-:Y:S05]  /*3000*/  BSYNC B1 ;  /* 0x0000000000017941 */ /* 0x000fea0003800000 */
.L_x_62:
        /* <DEDUP_REMOVED lines=9> */
.L_x_65:
[----:B------:R-:W-:Y:S05]  /*30a0*/  BSYNC B1 ;  /* 0x0000000000017941 */ /* 0x000fea0003800000 */
.L_x_64:
        /* <DEDUP_REMOVED lines=10> */
.L_x_67:
[----:B------:R-:W-:Y:S05]  /*3150*/  BSYNC B1 ;  /* 0x0000000000017941 */ /* 0x000fea0003800000 */
.L_x_66:
        /* <DEDUP_REMOVED lines=10> */
.L_x_69:
[----:B------:R-:W-:Y:S05]  /*3200*/  BSYNC B1 ;  /* 0x0000000000017941 */ /* 0x000fea0003800000 */
.L_x_68:
        /* <DEDUP_REMOVED lines=9> */
.L_x_71:
[----:B------:R-:W-:Y:S05]  /*32a0*/  BSYNC B1 ;  /* 0x0000000000017941 */ /* 0x000fea0003800000 */
.L_x_70:
        /* <DEDUP_REMOVED lines=9> */
.L_x_73:
[----:B------:R-:W-:Y:S05]  /*3340*/  BSYNC B1 ;  /* 0x0000000000017941 */ /* 0x000fea0003800000 */
.L_x_72:
        /* <DEDUP_REMOVED lines=10> */
.L_x_75:
[----:B------:R-:W-:Y:S05]  /*33f0*/  BSYNC B1 ;  /* 0x0000000000017941 */ /* 0x000fea0003800000 */
.L_x_74:
        /* <DEDUP_REMOVED lines=10> */
.L_x_77:
[----:B------:R-:W-:Y:S05]  /*34a0*/  BSYNC B1 ;  /* 0x0000000000017941 */ /* 0x000fea0003800000 */
.L_x_76:
        /* <DEDUP_REMOVED lines=9> */
.L_x_79:
[----:B------:R-:W-:Y:S05]  /*3540*/  BSYNC B1 ;  /* 0x0000000000017941 */ /* 0x000fea0003800000 */
.L_x_78:
        /* <DEDUP_REMOVED lines=9> */
.L_x_81:
[----:B------:R-:W-:Y:S05]  /*35e0*/  BSYNC B1 ;  /* 0x0000000000017941 */ /* 0x000fea0003800000 */
.L_x_80:
        /* <DEDUP_REMOVED lines=10> */
.L_x_83:
[----:B------:R-:W-:Y:S05]  /*3690*/  BSYNC B1 ;  /* 0x0000000000017941 */ /* 0x000fea0003800000 */
.L_x_82:
        /* <DEDUP_REMOVED lines=10> */
.L_x_85:
[----:B------:R-:W-:Y:S05]  /*3740*/  BSYNC B1 ;  /* 0x0000000000017941 */ /* 0x000fea0003800000 */
.L_x_84:
        /* <DEDUP_REMOVED lines=9> */
.L_x_87:
[----:B------:R-:W-:Y:S05]  /*37e0*/  BSYNC B1 ;  /* 0x0000000000017941 */ /* 0x000fea0003800000 */
.L_x_86:
        /* <DEDUP_REMOVED lines=9> */
.L_x_89:
[----:B------:R-:W-:Y:S05]  /*3880*/  BSYNC B1 ;  /* 0x0000000000017941 */ /* 0x000fea0003800000 */
.L_x_88:
        /* <DEDUP_REMOVED lines=10> */
.L_x_91:
[----:B------:R-:W-:Y:S05]  /*3930*/  BSYNC B1 ;  /* 0x0000000000017941 */ /* 0x000fea0003800000 */
.L_x_90:
        /* <DEDUP_REMOVED lines=10> */
.L_x_93:
[----:B------:R-:W-:Y:S05]  /*39e0*/  BSYNC B1 ;  /* 0x0000000000017941 */ /* 0x000fea0003800000 */
.L_x_92:
        /* <DEDUP_REMOVED lines=9> */
.L_x_95:
[----:B------:R-:W-:Y:S05]  /*3a80*/  BSYNC B1 ;  /* 0x0000000000017941 */ /* 0x000fea0003800000 */
.L_x_94:
        /* <DEDUP_REMOVED lines=9> */
.L_x_97:
[----:B------:R-:W-:Y:S05]  /*3b20*/  BSYNC B1 ;  /* 0x0000000000017941 */ /* 0x000fea0003800000 */
.L_x_96:
        /* <DEDUP_REMOVED lines=10> */
.L_x_99:
[----:B------:R-:W-:Y:S05]  /*3bd0*/  BSYNC B1 ;  /* 0x0000000000017941 */ /* 0x000fea0003800000 */
.L_x_98:
        /* <DEDUP_REMOVED lines=10> */
.L_x_101:
[----:B------:R-:W-:Y:S05]  /*3c80*/  BSYNC B1 ;  /* 0x0000000000017941 */ /* 0x000fea0003800000 */
.L_x_100:
        /* <DEDUP_REMOVED lines=9> */
.L_x_103:
[----:B------:R-:W-:Y:S05]  /*3d20*/  BSYNC B1 ;  /* 0x0000000000017941 */ /* 0x000fea0003800000 */
.L_x_102:
        /* <DEDUP_REMOVED lines=9> */
.L_x_105:
[----:B------:R-:W-:Y:S05]  /*3dc0*/  BSYNC B1 ;  /* 0x0000000000017941 */ /* 0x000fea0003800000 */
.L_x_104:
        /* <DEDUP_REMOVED lines=10> */
.L_x_107:
[----:B------:R-:W-:Y:S05]  /*3e70*/  BSYNC B1 ;  /* 0x0000000000017941 */ /* 0x000fea0003800000 */
.L_x_106:
        /* <DEDUP_REMOVED lines=10> */
.L_x_109:
[----:B------:R-:W-:Y:S05]  /*3f20*/  BSYNC B1 ;  /* 0x0000000000017941 */ /* 0x000fea0003800000 */
.L_x_108:
        /* <DEDUP_REMOVED lines=9> */
.L_x_111:
[----:B------:R-:W-:Y:S05]  /*3fc0*/  BSYNC B1 ;  /* 0x0000000000017941 */ /* 0x000fea0003800000 */
.L_x_110:
        /* <DEDUP_REMOVED lines=9> */
.L_x_113:
[----:B------:R-:W-:Y:S05]  /*4060*/  BSYNC B1 ;  /* 0x0000000000017941 */ /* 0x000fea0003800000 */
.L_x_112:
        /* <DEDUP_REMOVED lines=10> */
.L_x_115:
[----:B------:R-:W-:Y:S05]  /*4110*/  BSYNC B1 ;  /* 0x0000000000017941 */ /* 0x000fea0003800000 */
.L_x_114:
        /* <DEDUP_REMOVED lines=10> */
.L_x_117:
[----:B------:R-:W-:Y:S05]  /*41c0*/  BSYNC B1 ;  /* 0x0000000000017941 */ /* 0x000fea0003800000 */
.L_x_116:
        /* <DEDUP_REMOVED lines=9> */
.L_x_119:
[----:B------:R-:W-:Y:S05]  /*4260*/  BSYNC B1 ;  /* 0x0000000000017941 */ /* 0x000fea0003800000 */
.L_x_118:
        /* <DEDUP_REMOVED lines=9> */
.L_x_121:
[----:B------:R-:W-:Y:S05]  /*4300*/  BSYNC B1 ;  /* 0x0000000000017941 */ /* 0x000fea0003800000 */
.L_x_120:
        /* <DEDUP_REMOVED lines=10> */
.L_x_123:
[----:B------:R-:W-:Y:S05]  /*43b0*/  BSYNC B1 ;  /* 0x0000000000017941 */ /* 0x000fea0003800000 */
.L_x_122:
        /* <DEDUP_REMOVED lines=10> */
.L_x_125:
[----:B------:R-:W-:Y:S05]  /*4460*/  BSYNC B1 ;  /* 0x0000000000017941 */ /* 0x000fea0003800000 */
.L_x_124:
        /* <DEDUP_REMOVED lines=9> */
.L_x_127:
[----:B------:R-:W-:Y:S05]  /*4500*/  BSYNC B1 ;  /* 0x0000000000017941 */ /* 0x000fea0003800000 */
.L_x_126:
        /* <DEDUP_REMOVED lines=9> */
.L_x_129:
[----:B------:R-:W-:Y:S05]  /*45a0*/  BSYNC B1 ;  /* 0x0000000000017941 */ /* 0x000fea0003800000 */
.L_x_128:
        /* <DEDUP_REMOVED lines=10> */
.L_x_131:
[----:B------:R-:W-:Y:S05]  /*4650*/  BSYNC B1 ;  /* 0x0000000000017941 */ /* 0x000fea0003800000 */
.L_x_130:
        /* <DEDUP_REMOVED lines=10> */
.L_x_133:
[----:B------:R-:W-:Y:S05]  /*4700*/  BSYNC B1 ;  /* 0x0000000000017941 */ /* 0x000fea0003800000 */
.L_x_132:
        /* <DEDUP_REMOVED lines=9> */
.L_x_135:
[----:B------:R-:W-:Y:S05]  /*47a0*/  BSYNC B1 ;  /* 0x0000000000017941 */ /* 0x000fea0003800000 */
.L_x_134:
        /* <DEDUP_REMOVED lines=9> */
.L_x_137:
[----:B------:R-:W-:Y:S05]  /*4840*/  BSYNC B1 ;  /* 0x0000000000017941 */ /* 0x000fea0003800000 */
.L_x_136:
        /* <DEDUP_REMOVED lines=10> */
.L_x_139:
[----:B------:R-:W-:Y:S05]  /*48f0*/  BSYNC B1 ;  /* 0x0000000000017941 */ /* 0x000fea0003800000 */
.L_x_138:
        /* <DEDUP_REMOVED lines=10> */
.L_x_141:
[----:B------:R-:W-:Y:S05]  /*49a0*/  BSYNC B1 ;  /* 0x0000000000017941 */ /* 0x000fea0003800000 */
.L_x_140:
        /* <DEDUP_REMOVED lines=9> */
.L_x_143:
[----:B------:R-:W-:Y:S05]  /*4a40*/  BSYNC B1 ;  /* 0x0000000000017941 */ /* 0x000fea0003800000 */
.L_x_142:
        /* <DEDUP_REMOVED lines=9> */
.L_x_145:
[----:B------:R-:W-:Y:S05]  /*4ae0*/  BSYNC B1 ;  /* 0x0000000000017941 */ /* 0x000fea0003800000 */
.L_x_144:
        /* <DEDUP_REMOVED lines=10> */
.L_x_147:
[----:B------:R-:W-:Y:S05]  /*4b90*/  BSYNC B1 ;  /* 0x0000000000017941 */ /* 0x000fea0003800000 */
.L_x_146:
[----:B-----5:R-:W-:Y:S01]  /*4ba0*/  IMAD.U32 R5, R24, 0x10000, RZ ;  /* 0x0001000018057824 */ /* 0x020fe200078e00ff */
[----:B------:R-:W-:Y:S01]  /*4bb0*/  ISETP.GT.AND P0, PT, R4, 0x79, PT ;  /* 0x000000790400780c */ /* 0x000fe20003f04270 */
[----:B------:R-:W-:Y:S01]  /*4bc0*/  @P2 IMAD.MOV.U32 R4, RZ, RZ, R10 ;  /* 0x000000ffff042224 */ /* 0x000fe200078e000a */
[----:B------:R-:W-:Y:S01]  /*4bd0*/  BSSY B1, `(.L_x_148) ;  /* 0x000000a000017945 */ /* 0x000fe20003800000 */
[----:B------:R-:W-:Y:S01]  /*4be0*/  FMUL R5, R5, R88 ;  /* 0x0000005805057220 */ /* 0x000fe20000400000 */
[----:B------:R-:W-:-:S03]  /*4bf0*/  ISETP.GT.AND P3, PT, R3, RZ, P0 ;  /* 0x000000ff0300720c */ /* 0x000fc60000764270 */
[----:B------:R-:W-:-:S05]  /*4c00*/  FFMA R5, R84, R19, R5 ;  /* 0x0000001354057223 */ /* 0x000fca0000000005 */
[----:B------:R-:W-:-:S04]  /*4c10*/  F2FP.BF16.F32.PACK_AB R5, RZ, R5 ;  /* 0x00000005ff05723e */ /* 0x000fc800000010ff */
[----:B0-----:R-:W-:Y:S01]  /*4c20*/  PRMT R14, R5, 0x7610, R14 ;  /* 0x00007610050e7816 */ /* 0x001fe2000000000e */
[----:B------:R-:W-:-:S05]  /*4c30*/  @P2 IMAD.MOV.U32 R5, RZ, RZ, R11 ;  /* 0x000000ffff052224 */ /* 0x000fca00078e000b */
[----:B------:R0:W-:Y:S01]  /*4c40*/  @P2 STG.E.U16 desc[UR36][R4.64+0xf0], R14 ;  /* 0x0000f00e04002986 */ /* 0x0001e2000c101524 */
[----:B------:R-:W-:Y:S05]  /*4c50*/  @!P3 BRA `(.L_x_149) ;  /* 0x000000000004b947 */ /* 0x000fea0003800000 */
[----:B------:R0:W5:Y:S02]  /*4c60*/  LDG.E.LTC128B.U16 R24, desc[UR36][R6.64+0xf2] ;  /* 0x0000f22406187981 */ /* 0x000164000c1e1520 */
.L_x_149:
[----:B------:R-:W-:Y:S05]  /*4c70*/  BSYNC B1 ;  /* 0x0000000000017941 */ /* 0x000fea0003800000 */
.L_x_148:
        /* <DEDUP_REMOVED lines=9> */
.L_x_151:
[----:B------:R-:W-:Y:S05]  /*4d10*/  BSYNC B1 ;  /* 0x0000000000017941 */ /* 0x000fea0003800000 */
.L_x_150:
[----:B-----5:R-:W-:Y:S01]  /*4d20*/  IMAD.U32 R5, R24, 0x10000, RZ ;  /* 0x0001000018057824 */ /* 0x020fe200078e00ff */
[----:B------:R-:W-:Y:S01]  /*4d30*/  ISETP.GT.AND P0, PT, R3, 0x8, P0 ;  /* 0x000000080300780c */ /* 0x000fe20000704270 */
[----:B0-----:R-:W-:Y:S01]  /*4d40*/  @P1 IMAD.MOV.U32 R4, RZ, RZ, R12 ;  /* 0x000000ffff041224 */ /* 0x001fe200078e000c */
[----:B------:R-:W-:Y:S01]  /*4d50*/  BSSY B1, `(.L_x_152) ;  /* 0x0000009000017945 */ /* 0x000fe20003800000 */
[----:B------:R-:W-:-:S04]  /*4d60*/  FMUL R5, R5, R88 ;  /* 0x0000005805057220 */ /* 0x000fc80000400000 */
[----:B------:R-:W-:-:S05]  /*4d70*/  FFMA R5, R86, R19, R5 ;  /* 0x0000001356057223 */ /* 0x000fca0000000005 */
[----:B------:R-:W-:-:S04]  /*4d80*/  F2FP.BF16.F32.PACK_AB R5, RZ, R5 ;  /* 0x00000005ff05723e */ /* 0x000fc800000010ff */
[----:B-1-3--:R-:W-:Y:S01]  /*4d90*/  PRMT R6, R5, 0x7610, R6 ;  /* 0x0000761005067816 */ /* 0x00afe20000000006 */
[----:B------:R-:W-:-:S05]  /*4da0*/  @P1 IMAD.MOV.U32 R5, RZ, RZ, R13 ;  /* 0x000000ffff051224 */ /* 0x000fca00078e000d */
[----:B------:R0:W-:Y:S01]  /*4db0*/  @P1 STG.E.U16 desc[UR36][R4.64+0xf0], R6 ;  /* 0x0000f00604001986 */ /* 0x0001e2000c101524 */
[----:B------:R-:W-:Y:S05]  /*4dc0*/  @!P0 BRA `(.L_x_153) ;  /* 0x0000000000048947 */ /* 0x000fea0003800000 */
[----:B------:R1:W5:Y:S02]  /*4dd0*/  LDG.E.LTC128B.U16 R24, desc[UR36][R8.64+0xf2] ;  /* 0x0000f22408187981 */ /* 0x000364000c1e1520 */
.L_x_153:
[----:B------:R-:W-:Y:S05]  /*4de0*/  BSYNC B1 ;  /* 0x0000000000017941 */ /* 0x000fea0003800000 */
.L_x_152:
[----:B------:R-:W-:Y:S05]  /*4df0*/  @!P0 BRA `(.L_x_154) ;  /* 0x0000001000e88947 */ /* 0x000fea0003800000 */
[----:B-----5:R-:W-:-:S04]  /*4e00*/  IMAD.U32 R3, R24, 0x10000, RZ ;  /* 0x0001000018037824 */ /* 0x020fc800078e00ff */
[----:B0-----:R-:W-:-:S04]  /*4e10*/  FMUL R4, R3, R88 ;  /* 0x0000005803047220 */ /* 0x001fc80000400000 */
[----:B------:R-:W-:-:S05]  /*4e20*/  FFMA R4, R87, R19, R4 ;  /* 0x0000001357047223 */ /* 0x000fca0000000004 */
[----:B------:R-:W-:-:S05]  /*4e30*/  F2FP.BF16.F32.PACK_AB R4, RZ, R4 ;  /* 0x00000004ff04723e */ /* 0x000fca00000010ff */
[----:B------:R3:W-:Y:S01]  /*4e40*/  STG.E.U16 desc[UR36][R12.64+0xf2], R4 ;  /* 0x0000f2040c007986 */ /* 0x0007e2000c101524 */
[----:B------:R-:W-:Y:S05]  /*4e50*/  BRA `(.L_x_154) ;  /* 0x0000001000d07947 */ /* 0x000fea0003800000 */
.L_x_29:
[----:B------:R-:W-:Y:S01]  /*4e60*/  ISETP.GT.AND P3, PT, R4, 0x1, PT ;  /* 0x000000010400780c */ /* 0x000fe20003f64270 */
[----:B------:R-:W-:Y:S01]  /*4e70*/  ULDC.64 UR4, c[0x0][0x5c0] ;  /* 0x0001700000047ab9 */ /* 0x000fe20000000a00 */
[-C--:B------:R-:W-:Y:S01]  /*4e80*/  FMUL R24, R24, R19.reuse ;  /* 0x0000001318187220 */ /* 0x080fe20000400000 */
[----:B------:R-:W-:Y:S01]  /*4e90*/  LEA R6, P4, R102, UR4, 0x1 ;  /* 0x0000000466067c11 */ /* 0x000fe2000f8808ff */
[-C--:B------:R-:W-:Y:S01]  /*4ea0*/  FMUL R25, R25, R19.reuse ;  /* 0x0000001319197220 */ /* 0x080fe20000400000 */
[----:B------:R-:W-:Y:S01]  /*4eb0*/  ISETP.GT.AND P0, PT, R3, RZ, P3 ;  /* 0x000000ff0300720c */ /* 0x000fe20001f04270 */
[-C--:B------:R-:W-:Y:S01]  /*4ec0*/  FMUL R26, R26, R19.reuse ;  /* 0x000000131a1a7220 */ /* 0x080fe20000400000 */
[----:B------:R-:W-:Y:S01]  /*4ed0*/  F2FP.BF16.F32.PACK_AB R24, RZ, R24 ;  /* 0x00000018ff18723e */ /* 0x000fe200000010ff */
[-C--:B------:R-:W-:Y:S01]  /*4ee0*/  FMUL R27, R27, R19.reuse ;  /* 0x000000131b1b7220 */ /* 0x080fe20000400000 */
[----:B------:R-:W-:Y:S01]  /*4ef0*/  LEA.HI.X R7, R102, UR5, R113, 0x1, P4 ;  /* 0x0000000566077c11 */ /* 0x000fe2000a0f0c71 */
[----:B------:R-:W-:Y:S01]  /*4f00*/  FMUL R28, R28, R19 ;  /* 0x000000131c1c7220 */ /* 0x000fe20000400000 */
[----:B------:R-:W-:Y:S01]  /*4f10*/  F2FP.BF16.F32.PACK_AB R25, RZ, R25 ;  /* 0x00000019ff19723e */ /* 0x000fe200000010ff */
[-C--:B------:R-:W-:Y:S01]  /*4f20*/  FMUL R29, R29, R19.reuse ;  /* 0x000000131d1d7220 */ /* 0x080fe20000400000 */
[----:B------:R-:W-:Y:S01]  /*4f30*/  ISETP.GT.AND P2, PT, R3, 0x8, P2 ;  /* 0x000000080300780c */ /* 0x000fe20001744270 */
[----:B------:R-:W-:Y:S01]  /*4f40*/  @P1 STG.E.U16 desc[UR36][R6.64], R24 ;  /* 0x0000001806001986 */ /* 0x000fe2000c101524 */
[----:B------:R-:W-:Y:S01]  /*4f50*/  ISETP.GT.AND P1, PT, R4, 0x8, PT ;  /* 0x000000080400780c */ /* 0x000fe20003f24270 */
[-C--:B------:R-:W-:Y:S01]  /*4f60*/  FMUL R30, R30, R19.reuse ;  /* 0x000000131e1e7220 */ /* 0x080fe20000400000 */
[C---:B------:R-:W-:Y:S01]  /*4f70*/  SHF.L.U64.HI R5, R92.reuse, 0x1, R91 ;  /* 0x000000015c057819 */ /* 0x040fe2000001025b */
[----:B------:R-:W-:Y:S01]  /*4f80*/  @P0 STG.E.U16 desc[UR36][R6.64+0x2], R25 ;  /* 0x0000021906000986 */ /* 0x000fe2000c101524 */
[----:B------:R-:W-:Y:S01]  /*4f90*/  LEA R8, P5, R92, R6, 0x1 ;  /* 0x000000065c087211 */ /* 0x000fe200078a08ff */
[-C--:B------:R-:W-:Y:S01]  /*4fa0*/  FMUL R31, R31, R19.reuse ;  /* 0x000000131f1f7220 */ /* 0x080fe20000400000 */
[----:B------:R-:W-:Y:S01]  /*4fb0*/  ISETP.GT.AND P3, PT, R3, 0x8, P3 ;  /* 0x000000080300780c */ /* 0x000fe20001f64270 */
[-C--:B------:R-:W-:Y:S01]  /*4fc0*/  FMUL R32, R32, R19.reuse ;  /* 0x0000001320207220 */ /* 0x080fe20000400000 */
[----:B------:R-:W-:Y:S01]  /*4fd0*/  ISETP.GT.AND P0, PT, R4, 0x9, PT ;  /* 0x000000090400780c */ /* 0x000fe20003f04270 */
[----:B------:R-:W-:Y:S01]  /*4fe0*/  IMAD.X R9, R5, 0x1, R7, P5 ;  /* 0x0000000105097824 */ /* 0x000fe200028e0607 */
[----:B------:R-:W-:Y:S01]  /*4ff0*/  ISETP.GT.AND P4, PT, R3, RZ, P1 ;  /* 0x000000ff0300720c */ /* 0x000fe20000f84270 */
[-C--:B------:R-:W-:Y:S01]  /*5000*/  FMUL R33, R33, R19.reuse ;  /* 0x0000001321217220 */ /* 0x080fe20000400000 */
[----:B------:R-:W-:Y:S01]  /*5010*/  F2FP.BF16.F32.PACK_AB R26, RZ, R26 ;  /* 0x0000001aff1a723e */ /* 0x000fe200000010ff */
[-C--:B------:R-:W-:Y:S01]  /*5020*/  FMUL R34, R34, R19.reuse ;  /* 0x0000001322227220 */ /* 0x080fe20000400000 */
[----:B------:R-:W-:Y:S01]  /*5030*/  ISETP.GT.AND P5, PT, R3, RZ, P0 ;  /* 0x000000ff0300720c */ /* 0x000fe200007a4270 */
[----:B------:R-:W-:Y:S01]  /*5040*/  FMUL R35, R35, R19 ;  /* 0x0000001323237220 */ /* 0x000fe20000400000 */
[----:B------:R-:W-:Y:S01]  /*5050*/  F2FP.BF16.F32.PACK_AB R27, RZ, R27 ;  /* 0x0000001bff1b723e */ /* 0x000fe200000010ff */
[----:B------:R-:W-:Y:S01]  /*5060*/  @P2 STG.E.U16 desc[UR36][R8.64], R26 ;  /* 0x0000001a08002986 */ /* 0x000fe2000c101524 */
[----:B------:R-:W-:Y:S01]  /*5070*/  F2FP.BF16.F32.PACK_AB R28, RZ, R28 ;  /* 0x0000001cff1c723e */ /* 0x000fe200000010ff */
[-C--:B------:R-:W-:Y:S01]  /*5080*/  FMUL R36, R36, R19.reuse ;  /* 0x0000001324247220 */ /* 0x080fe20000400000 */
[----:B------:R-:W-:Y:S01]  /*5090*/  ISETP.GT.AND P2, PT, R3, 0x8, P1 ;  /* 0x000000080300780c */ /* 0x000fe20000f44270 */
[----:B------:R-:W-:Y:S01]  /*50a0*/  @P3 STG.E.U16 desc[UR36][R8.64+0x2], R27 ;  /* 0x0000021b08003986 */ /* 0x000fe2000c101524 */
[----:B------:R-:W-:Y:S01]  /*50b0*/  ISETP.GT.AND P1, PT, R4, 0x10, PT ;  /* 0x000000100400780c */ /* 0x000fe20003f24270 */
[----:B------:R-:W-:Y:S01]  /*50c0*/  FMUL R37, R37, R19 ;  /* 0x0000001325257220 */ /* 0x000fe20000400000 */
[----:B------:R-:W-:Y:S01]  /*50d0*/  F2FP.BF16.F32.PACK_AB R29, RZ, R29 ;  /* 0x0000001dff1d723e */ /* 0x000fe200000010ff */
[----:B------:R-:W-:Y:S01]  /*50e0*/  @P4 STG.E.U16 desc[UR36][R6.64+0x10], R28 ;  /* 0x0000101c06004986 */ /* 0x000fe2000c101524 */
[C---:B------:R-:W-:Y:S01]  /*50f0*/  ISETP.GT.AND P3, PT, R3.reuse, 0x8, P0 ;  /* 0x000000080300780c */ /* 0x040fe20000764270 */
[-C--:B------:R-:W-:Y:S01]  /*5100*/  FMUL R38, R38, R19.reuse ;  /* 0x0000001326267220 */ /* 0x080fe20000400000 */
[----:B------:R-:W-:Y:S01]  /*5110*/  ISETP.GT.AND P0, PT, R4, 0x11, PT ;  /* 0x000000110400780c */ /* 0x000fe20003f04270 */
[----:B------:R-:W-:Y:S01]  /*5120*/  @P5 STG.E.U16 desc[UR36][R6.64+0x12], R29 ;  /* 0x0000121d06005986 */ /* 0x000fe2000c101524 */
        /* <DEDUP_REMOVED lines=161> */
[----:B------:R-:W-:Y:S01]  /*5b40*/  FMUL R87, R87, R19 ;  /* 0x0000001357577220 */ /* 0x000fe20000400000 */
[----:B------:R-:W-:-:S02]  /*5b50*/  F2FP.BF16.F32.PACK_AB R62, RZ, R62 ;  /* 0x0000003eff3e723e */ /* 0x000fc400000010ff */
[C---:B------:R-:W-:Y:S02]  /*5b60*/  ISETP.GT.AND P5, PT, R3.reuse, RZ, P0 ;  /* 0x000000ff0300720c */ /* 0x040fe400007a4270 */
[----:B------:R-:W-:Y:S01]  /*5b70*/  F2FP.BF16.F32.PACK_AB R63, RZ, R63 ;  /* 0x0000003fff3f723e */ /* 0x000fe200000010ff */
[----:B------:R-:W-:Y:S01]  /*5b80*/  @P2 STG.E.U16 desc[UR36][R8.64+0x90], R62 ;  /* 0x0000903e08002986 */ /* 0x000fe2000c101524 */
[----:B------:R-:W-:Y:S02]  /*5b90*/  F2FP.BF16.F32.PACK_AB R64, RZ, R64 ;  /* 0x00000040ff40723e */ /* 0x000fe400000010ff */
[C---:B------:R-:W-:Y:S01]  /*5ba0*/  ISETP.GT.AND P2, PT, R3.reuse, 0x8, P1 ;  /* 0x000000080300780c */ /* 0x040fe20000f44270 */
[----:B------:R-:W-:Y:S01]  /*5bb0*/  @P3 STG.E.U16 desc[UR36][R8.64+0x92], R63 ;  /* 0x0000923f08003986 */ /* 0x000fe2000c101524 */
[----:B------:R-:W-:Y:S02]  /*5bc0*/  ISETP.GT.AND P1, PT, R4, 0x58, PT ;  /* 0x000000580400780c */ /* 0x000fe40003f24270 */
[----:B------:R-:W-:Y:S01]  /*5bd0*/  F2FP.BF16.F32.PACK_AB R65, RZ, R65 ;  /* 0x00000041ff41723e */ /* 0x000fe200000010ff */
[----:B------:R-:W-:Y:S01]  /*5be0*/  @P4 STG.E.U16 desc[UR36][R6.64+0xa0], R64 ;  /* 0x0000a04006004986 */ /* 0x000fe2000c101524 */
[----:B------:R-:W-:-:S02]  /*5bf0*/  ISETP.GT.AND P3, PT, R3, 0x8, P0 ;  /* 0x000000080300780c */ /* 0x000fc40000764270 */
[----:B------:R-:W-:Y:S01]  /*5c00*/  ISETP.GT.AND P0, PT, R4, 0x59, PT ;  /* 0x000000590400780c */ /* 0x000fe20003f04270 */
[----:B------:R-:W-:Y:S01]  /*5c10*/  @P5 STG.E.U16 desc[UR36][R6.64+0xa2], R65 ;  /* 0x0000a24106005986 */ /* 0x000fe2000c101524 */
[C---:B------:R-:W-:Y:S02]  /*5c20*/  ISETP.GT.AND P4, PT, R3.reuse, RZ, P1 ;  /* 0x000000ff0300720c */ /* 0x040fe40000f84270 */
[----:B------:R-:W-:Y:S02]  /*5c30*/  F2FP.BF16.F32.PACK_AB R66, RZ, R66 ;  /* 0x00000042ff42723e */ /* 0x000fe400000010ff */
[----:B------:R-:W-:Y:S02]  /*5c40*/  ISETP.GT.AND P5, PT, R3, RZ, P0 ;  /* 0x000000ff0300720c */ /* 0x000fe400007a4270 */
[----:B------:R-:W-:Y:S01]  /*5c50*/  F2FP.BF16.F32.PACK_AB R67, RZ, R67 ;  /* 0x00000043ff43723e */ /* 0x000fe200000010ff */
[----:B------:R-:W-:Y:S01]  /*5c60*/  @P2 STG.E.U16 desc[UR36][R8.64+0xa0], R66 ;  /* 0x0000a04208002986 */ /* 0x000fe2000c101524 */
[----:B------:R-:W-:-:S02]  /*5c70*/  F2FP.BF16.F32.PACK_AB R68, RZ, R68 ;  /* 0x00000044ff44723e */ /* 0x000fc400000010ff */
[C---:B------:R-:W-:Y:S01]  /*5c80*/  ISETP.GT.AND P2, PT, R3.reuse, 0x8, P1 ;  /* 0x000000080300780c */ /* 0x040fe20000f44270 */
[----:B------:R-:W-:Y:S01]  /*5c90*/  @P3 STG.E.U16 desc[UR36][R8.64+0xa2], R67 ;  /* 0x0000a24308003986 */ /* 0x000fe2000c101524 */
[C---:B------:R-:W-:Y:S02]  /*5ca0*/  ISETP.GT.AND P1, PT, R4.reuse, 0x60, PT ;  /* 0x000000600400780c */ /* 0x040fe40003f24270 */
[----:B------:R-:W-:Y:S01]  /*5cb0*/  F2FP.BF16.F32.PACK_AB R69, RZ, R69 ;  /* 0x00000045ff45723e */ /* 0x000fe200000010ff */
[----:B------:R-:W-:Y:S01]  /*5cc0*/  @P4 STG.E.U16 desc[UR36][R6.64+0xb0], R68 ;  /* 0x0000b04406004986 */ /* 0x000fe2000c101524 */
[C---:B------:R-:W-:Y:S02]  /*5cd0*/  ISETP.GT.AND P3, PT, R3.reuse, 0x8, P0 ;  /* 0x000000080300780c */ /* 0x040fe40000764270 */
[----:B------:R-:W-:Y:S01]  /*5ce0*/  ISETP.GT.AND P0, PT, R4, 0x61, PT ;  /* 0x000000610400780c */ /* 0x000fe20003f04270 */
[----:B------:R-:W-:Y:S01]  /*5cf0*/  @P5 STG.E.U16 desc[UR36][R6.64+0xb2], R69 ;  /* 0x0000b24506005986 */ /* 0x000fe2000c101524 */
[----:B------:R-:W-:-:S02]  /*5d00*/  ISETP.GT.AND P4, PT, R3, RZ, P1 ;  /* 0x000000ff0300720c */ /* 0x000fc40000f84270 */
[C---:B------:R-:W-:Y:S02]  /*5d10*/  ISETP.GT.AND P5, PT, R3.reuse, RZ, P0 ;  /* 0x000000ff0300720c */ /* 0x040fe400007a4270 */
[----:B------:R-:W-:Y:S02]  /*5d20*/  F2FP.BF16.F32.PACK_AB R70, RZ, R70 ;  /* 0x00000046ff46723e */ /* 0x000fe400000010ff */
[----:B------:R-:W-:Y:S02]  /*5d30*/  F2FP.BF16.F32.PACK_AB R71, RZ, R71 ;  /* 0x00000047ff47723e */ /* 0x000fe400000010ff */
[----:B------:R-:W-:Y:S01]  /*5d40*/  F2FP.BF16.F32.PACK_AB R72, RZ, R72 ;  /* 0x00000048ff48723e */ /* 0x000fe200000010ff */
[----:B------:R-:W-:Y:S01]  /*5d50*/  @P2 STG.E.U16 desc[UR36][R8.64+0xb0], R70 ;  /* 0x0000b04608002986 */ /* 0x000fe2000c101524 */
[----:B------:R-:W-:Y:S02]  /*5d60*/  F2FP.BF16.F32.PACK_AB R73, RZ, R73 ;  /* 0x00000049ff49723e */ /* 0x000fe400000010ff */
[C---:B------:R-:W-:Y:S01]  /*5d70*/  ISETP.GT.AND P1, PT, R3.reuse, 0x8, P1 ;  /* 0x000000080300780c */ /* 0x040fe20000f24270 */
[----:B------:R-:W-:Y:S01]  /*5d80*/  @P3 STG.E.U16 desc[UR36][R8.64+0xb2], R71 ;  /* 0x0000b24708003986 */ /* 0x000fe2000c101524 */
[----:B------:R-:W-:-:S02]  /*5d90*/  ISETP.GT.AND P2, PT, R3, 0x8, P0 ;  /* 0x000000080300780c */ /* 0x000fc40000744270 */
[C---:B------:R-:W-:Y:S01]  /*5da0*/  ISETP.GT.AND P0, PT, R4.reuse, 0x69, PT ;  /* 0x000000690400780c */ /* 0x040fe20003f04270 */
[----:B------:R-:W-:Y:S01]  /*5db0*/  @P4 STG.E.U16 desc[UR36][R6.64+0xc0], R72 ;  /* 0x0000c04806004986 */ /* 0x000fe2000c101524 */
[----:B------:R-:W-:Y:S02]  /*5dc0*/  ISETP.GT.AND P4, PT, R4, 0x68, PT ;  /* 0x000000680400780c */ /* 0x000fe40003f84270 */
[----:B------:R-:W-:Y:S01]  /*5dd0*/  F2FP.BF16.F32.PACK_AB R74, RZ, R74 ;  /* 0x0000004aff4a723e */ /* 0x000fe200000010ff */
[----:B------:R-:W-:Y:S01]  /*5de0*/  @P5 STG.E.U16 desc[UR36][R6.64+0xc2], R73 ;  /* 0x0000c24906005986 */ /* 0x000fe2000c101524 */
[C---:B------:R-:W-:Y:S02]  /*5df0*/  ISETP.GT.AND P5, PT, R3.reuse, RZ, P4 ;  /* 0x000000ff0300720c */ /* 0x040fe400027a4270 */
[----:B------:R-:W-:Y:S01]  /*5e00*/  ISETP.GT.AND P3, PT, R3, RZ, P0 ;  /* 0x000000ff0300720c */ /* 0x000fe20000764270 */
[----:B------:R-:W-:Y:S01]  /*5e10*/  @P1 STG.E.U16 desc[UR36][R8.64+0xc0], R74 ;  /* 0x0000c04a08001986 */ /* 0x000fe2000c101524 */
[----:B------:R-:W-:-:S02]  /*5e20*/  F2FP.BF16.F32.PACK_AB R75, RZ, R75 ;  /* 0x0000004bff4b723e */ /* 0x000fc400000010ff */
[----:B------:R-:W-:Y:S02]  /*5e30*/  F2FP.BF16.F32.PACK_AB R76, RZ, R76 ;  /* 0x0000004cff4c723e */ /* 0x000fe400000010ff */
[C---:B------:R-:W-:Y:S01]  /*5e40*/  ISETP.GT.AND P4, PT, R3.reuse, 0x8, P4 ;  /* 0x000000080300780c */ /* 0x040fe20002784270 */
[----:B------:R-:W-:Y:S01]  /*5e50*/  @P2 STG.E.U16 desc[UR36][R8.64+0xc2], R75 ;  /* 0x0000c24b08002986 */ /* 0x000fe2000c101524 */
[----:B------:R-:W-:Y:S02]  /*5e60*/  F2FP.BF16.F32.PACK_AB R77, RZ, R77 ;  /* 0x0000004dff4d723e */ /* 0x000fe400000010ff */
[C---:B------:R-:W-:Y:S01]  /*5e70*/  ISETP.GT.AND P2, PT, R4.reuse, 0x71, PT ;  /* 0x000000710400780c */ /* 0x040fe20003f44270 */
[----:B------:R-:W-:Y:S01]  /*5e80*/  @P5 STG.E.U16 desc[UR36][R6.64+0xd0], R76 ;  /* 0x0000d04c06005986 */ /* 0x000fe2000c101524 */
[----:B------:R-:W-:Y:S02]  /*5e90*/  ISETP.GT.AND P5, PT, R3, 0x8, P0 ;  /* 0x000000080300780c */ /* 0x000fe400007a4270 */
[C---:B------:R-:W-:Y:S01]  /*5ea0*/  ISETP.GT.AND P1, PT, R4.reuse, 0x78, PT ;  /* 0x000000780400780c */ /* 0x040fe20003f24270 */
[----:B------:R-:W-:Y:S01]  /*5eb0*/  @P3 STG.E.U16 desc[UR36][R6.64+0xd2], R77 ;  /* 0x0000d24d06003986 */ /* 0x000fe2000c101524 */
[----:B------:R-:W-:-:S02]  /*5ec0*/  ISETP.GT.AND P3, PT, R4, 0x70, PT ;  /* 0x000000700400780c */ /* 0x000fc40003f64270 */
[----:B------:R-:W-:Y:S01]  /*5ed0*/  ISETP.GT.AND P0, PT, R4, 0x79, PT ;  /* 0x000000790400780c */ /* 0x000fe20003f04270 */
[----:B------:R-:W-:Y:S01]  /*5ee0*/  @P4 IMAD.MOV.U32 R4, RZ, RZ, R8 ;  /* 0x000000ffff044224 */ /* 0x000fe200078e0008 */
[----:B------:R-:W-:Y:S01]  /*5ef0*/  F2FP.BF16.F32.PACK_AB R78, RZ, R78 ;  /* 0x0000004eff4e723e */ /* 0x000fe200000010ff */
[----:B------:R-:W-:Y:S01]  /*5f00*/  @P4 IMAD.MOV.U32 R5, RZ, RZ, R9 ;  /* 0x000000ffff054224 */ /* 0x000fe200078e0009 */
[----:B------:R-:W-:Y:S02]  /*5f10*/  F2FP.BF16.F32.PACK_AB R79, RZ, R79 ;  /* 0x0000004fff4f723e */ /* 0x000fe400000010ff */
[----:B------:R-:W-:Y:S02]  /*5f20*/  F2FP.BF16.F32.PACK_AB R80, RZ, R80 ;  /* 0x00000050ff50723e */ /* 0x000fe400000010ff */
[----:B------:R0:W-:Y:S01]  /*5f30*/  @P4 STG.E.U16 desc[UR36][R4.64+0xd0], R78 ;  /* 0x0000d04e04004986 */ /* 0x0001e2000c101524 */
[----:B------:R-:W-:Y:S02]  /*5f40*/  ISETP.GT.AND P4, PT, R3, RZ, P2 ;  /* 0x000000ff0300720c */ /* 0x000fe40001784270 */
[----:B------:R-:W-:-:S02]  /*5f50*/  F2FP.BF16.F32.PACK_AB R81, RZ, R81 ;  /* 0x00000051ff51723e */ /* 0x000fc400000010ff */
[----:B------:R-:W-:Y:S02]  /*5f60*/  ISETP.GT.AND P2, PT, R3, 0x8, P2 ;  /* 0x000000080300780c */ /* 0x000fe40001744270 */
[----:B------:R-:W-:Y:S02]  /*5f70*/  F2FP.BF16.F32.PACK_AB R82, RZ, R82 ;  /* 0x00000052ff52723e */ /* 0x000fe400000010ff */
[----:B------:R-:W-:Y:S02]  /*5f80*/  F2FP.BF16.F32.PACK_AB R83, RZ, R83 ;  /* 0x00000053ff53723e */ /* 0x000fe400000010ff */
[----:B------:R-:W-:Y:S01]  /*5f90*/  F2FP.BF16.F32.PACK_AB R84, RZ, R84 ;  /* 0x00000054ff54723e */ /* 0x000fe200000010ff */
[----:B0-----:R-:W-:Y:S01]  /*5fa0*/  @P5 IMAD.MOV.U32 R4, RZ, RZ, R8 ;  /* 0x000000ffff045224 */ /* 0x001fe200078e0008 */
[----:B------:R-:W-:Y:S01]  /*5fb0*/  F2FP.BF16.F32.PACK_AB R85, RZ, R85 ;  /* 0x00000055ff55723e */ /* 0x000fe200000010ff */
[----:B------:R-:W-:Y:S01]  /*5fc0*/  @P5 IMAD.MOV.U32 R5, RZ, RZ, R9 ;  /* 0x000000ffff055224 */ /* 0x000fe200078e0009 */
[----:B------:R-:W-:-:S02]  /*5fd0*/  F2FP.BF16.F32.PACK_AB R86, RZ, R86 ;  /* 0x00000056ff56723e */ /* 0x000fc400000010ff */
[----:B------:R-:W-:Y:S02]  /*5fe0*/  F2FP.BF16.F32.PACK_AB R87, RZ, R87 ;  /* 0x00000057ff57723e */ /* 0x000fe400000010ff */
[----:B------:R0:W-:Y:S01]  /*5ff0*/  @P5 STG.E.U16 desc[UR36][R4.64+0xd2], R79 ;  /* 0x0000d24f04005986 */ /* 0x0001e2000c101524 */
[C---:B------:R-:W-:Y:S02]  /*6000*/  ISETP.GT.AND P5, PT, R3.reuse, RZ, P3 ;  /* 0x000000ff0300720c */ /* 0x040fe40001fa4270 */
[----:B------:R-:W-:-:S11]  /*6010*/  ISETP.GT.AND P3, PT, R3, 0x8, P3 ;  /* 0x000000080300780c */ /* 0x000fd60001f64270 */
[----:B0-----:R-:W-:Y:S02]  /*6020*/  @P5 IMAD.MOV.U32 R4, RZ, RZ, R6 ;  /* 0x000000ffff045224 */ /* 0x001fe400078e0006 */
[----:B------:R-:W-:-:S05]  /*6030*/  @P5 IMAD.MOV.U32 R5, RZ, RZ, R7 ;  /* 0x000000ffff055224 */ /* 0x000fca00078e0007 */
[----:B------:R0:W-:Y:S01]  /*6040*/  @P5 STG.E.U16 desc[UR36][R4.64+0xe0], R80 ;  /* 0x0000e05004005986 */ /* 0x0001e2000c101524 */
[C---:B------:R-:W-:Y:S02]  /*6050*/  ISETP.GT.AND P5, PT, R3.reuse, RZ, P0 ;  /* 0x000000ff0300720c */ /* 0x040fe400007a4270 */
[----:B------:R-:W-:Y:S01]  /*6060*/  ISETP.GT.AND P0, PT, R3, 0x8, P0 ;  /* 0x000000080300780c */ /* 0x000fe20000704270 */
[----:B0-----:R-:W-:Y:S02]  /*6070*/  @P4 IMAD.MOV.U32 R4, RZ, RZ, R6 ;  /* 0x000000ffff044224 */ /* 0x001fe400078e0006 */
[----:B------:R-:W-:-:S05]  /*6080*/  @P4 IMAD.MOV.U32 R5, RZ, RZ, R7 ;  /* 0x000000ffff054224 */ /* 0x000fca00078e0007 */
[----:B------:R0:W-:Y:S01]  /*6090*/  @P4 STG.E.U16 desc[UR36][R4.64+0xe2], R81 ;  /* 0x0000e25104004986 */ /* 0x0001e2000c101524 */
[C---:B------:R-:W-:Y:S02]  /*60a0*/  ISETP.GT.AND P4, PT, R3.reuse, RZ, P1 ;  /* 0x000000ff0300720c */ /* 0x040fe40000f84270 */
[----:B------:R-:W-:Y:S01]  /*60b0*/  ISETP.GT.AND P1, PT, R3, 0x8, P1 ;  /* 0x000000080300780c */ /* 0x000fe20000f24270 */
[----:B0-----:R-:W-:Y:S02]  /*60c0*/  @P3 IMAD.MOV.U32 R4, RZ, RZ, R8 ;  /* 0x000000ffff043224 */ /* 0x001fe400078e0008 */
[----:B------:R-:W-:-:S05]  /*60d0*/  @P3 IMAD.MOV.U32 R5, RZ, RZ, R9 ;  /* 0x000000ffff053224 */ /* 0x000fca00078e0009 */
[----:B------:R0:W-:Y:S02]  /*60e0*/  @P3 STG.E.U16 desc[UR36][R4.64+0xe0], R82 ;  /* 0x0000e05204003986 */ /* 0x0001e4000c101524 */
[----:B0-----:R-:W-:Y:S02]  /*60f0*/  @P2 IMAD.MOV.U32 R4, RZ, RZ, R8 ;  /* 0x000000ffff042224 */ /* 0x001fe400078e0008 */
[----:B------:R-:W-:-:S05]  /*6100*/  @P2 IMAD.MOV.U32 R5, RZ, RZ, R9 ;  /* 0x000000ffff052224 */ /* 0x000fca00078e0009 */
[----:B------:R0:W-:Y:S02]  /*6110*/  @P2 STG.E.U16 desc[UR36][R4.64+0xe2], R83 ;  /* 0x0000e25304002986 */ /* 0x0001e4000c101524 */
[----:B0-----:R-:W-:Y:S02]  /*6120*/  @P4 IMAD.MOV.U32 R4, RZ, RZ, R6 ;  /* 0x000000ffff044224 */ /* 0x001fe400078e0006 */
[----:B------:R-:W-:-:S05]  /*6130*/  @P4 IMAD.MOV.U32 R5, RZ, RZ, R7 ;  /* 0x000000ffff054224 */ /* 0x000fca00078e0007 */
[----:B------:R0:W-:Y:S04]  /*6140*/  @P4 STG.E.U16 desc[UR36][R4.64+0xf0], R84 ;  /* 0x0000f05404004986 */ /* 0x0001e8000c101524 */
[----:B------:R1:W-:Y:S01]  /*6150*/  @P5 STG.E.U16 desc[UR36][R6.64+0xf2], R85 ;  /* 0x0000f25506005986 */ /* 0x0003e2000c101524 */
[----:B0-----:R-:W-:Y:S02]  /*6160*/  @P1 IMAD.MOV.U32 R4, RZ, RZ, R8 ;  /* 0x000000ffff041224 */ /* 0x001fe400078e0008 */
[----:B------:R-:W-:-:S05]  /*6170*/  @P1 IMAD.MOV.U32 R5, RZ, RZ, R9 ;  /* 0x000000ffff051224 */ /* 0x000fca00078e0009 */
[----:B------:R1:W-:Y:S04]  /*6180*/  @P1 STG.E.U16 desc[UR36][R4.64+0xf0], R86 ;  /* 0x0000f05604001986 */ /* 0x0003e8000c101524 */
[----:B------:R1:W-:Y:S02]  /*6190*/  @P0 STG.E.U16 desc[UR36][R8.64+0xf2], R87 ;  /* 0x0000f25708000986 */ /* 0x0003e4000c101524 */
.L_x_154:
[----:B------:R-:W-:Y:S05]  /*61a0*/  BSYNC B0 ;  /* 0x0000000000007941 */ /* 0x000fea0003800000 */
.L_x_28:
[----:B------:R-:W-:Y:S01]  /*61b0*/  IADD3 R16, P0, R16, UR38, RZ ;  /* 0x0000002610107c10 */ /* 0x000fe2000ff1e0ff */
[----:B------:R-:W-:Y:S01]  /*61c0*/  ULDC.64 UR4, c[0x0][0x650] ;  /* 0x0001940000047ab9 */ /* 0x000fe20000000a00 */
[----:B------:R-:W-:Y:S01]  /*61d0*/  PRMT R3, RZ, 0x7610, R3 ;  /* 0x00007610ff037816 */ /* 0x000fe20000000003 */
[----:B------:R-:W-:Y:S01]  /*61e0*/  IMAD.MOV.U32 R100, RZ, RZ, -0x1 ;  /* 0xffffffffff647424 */ /* 0x000fe200078e00ff */
[----:B------:R-:W-:Y:S01]  /*61f0*/  IADD3.X R17, R17, UR41, RZ, P0, !PT ;  /* 0x0000002911117c10 */ /* 0x000fe200087fe4ff */
[----:B------:R-:W-:Y:S01]  /*6200*/  IMAD.MOV.U32 R99, RZ, RZ, -0x1 ;  /* 0xffffffffff637424 */ /* 0x000fe200078e00ff */
[----:B------:R-:W-:-:S04]  /*6210*/  ISETP.GE.U32.AND P0, PT, R16, UR4, PT ;  /* 0x0000000410007c0c */ /* 0x000fc8000bf06070 */
[----:B------:R-:W-:-:S13]  /*6220*/  ISETP.GE.U32.AND.EX P0, PT, R17, UR5, PT, P0 ;  /* 0x0000000511007c0c */ /* 0x000fda000bf06100 */
[----:B------:R-:W-:Y:S05]  /*6230*/  @P0 BRA `(.L_x_155) ;  /* 0x00000004004c0947 */ /* 0x000fea0003800000 */
[----:B------:R-:W0:Y:S01]  /*6240*/  LDC.64 R10, c[0x0][0x628] ;  /* 0x00018a00ff0a7b82 */ /* 0x000e220000000a00 */
[----:B---3--:R-:W3:Y:S01]  /*6250*/  S2R R12, SR_CTAID.X ;  /* 0x00000000000c7919 */ /* 0x008ee20000002500 */
[----:B-12-4-:R-:W-:Y:S02]  /*6260*/  IMAD.MOV.U32 R8, RZ, RZ, R16 ;  /* 0x000000ffff087224 */ /* 0x016fe400078e0010 */
[----:B------:R-:W-:Y:S01]  /*6270*/  IMAD.MOV.U32 R9, RZ, RZ, R17 ;  /* 0x000000ffff097224 */ /* 0x000fe200078e0011 */
[----:B------:R-:W1:Y:S03]  /*6280*/  S2R R20, SR_CTAID.Y ;  /* 0x0000000000147919 */ /* 0x000e660000002600 */
[----:B------:R-:W2:Y:S08]  /*6290*/  LDC R0, c[0x0][0x630] ;  /* 0x00018c00ff007b82 */ /* 0x000eb00000000800 */
[----:B------:R-:W4:Y:S01]  /*62a0*/  LDC.64 R14, c[0x0][0x620] ;  /* 0x00018800ff0e7b82 */ /* 0x000f220000000a00 */
[----:B0-----:R-:W-:-:S04]  /*62b0*/  ISETP.NE.U32.AND P0, PT, R10, RZ, PT ;  /* 0x000000ff0a00720c */ /* 0x001fc80003f05070 */
[----:B------:R-:W-:-:S13]  /*62c0*/  ISETP.NE.AND.EX P0, PT, R11, RZ, PT, P0 ;  /* 0x000000ff0b00720c */ /* 0x000fda0003f05300 */
[----:B-1234-:R-:W-:Y:S05]  /*62d0*/  @!P0 BRA `(.L_x_156) ;  /* 0x0000000000288947 */ /* 0x01efea0003800000 */
        /* <DEDUP_REMOVED lines=10> */
.L_x_156:
[-CC-:B------:R-:W-:Y:S01]  /*6380*/  SHF.R.U64 R99, R8, R0.reuse, R9.reuse ;  /* 0x0000000008637219 */ /* 0x180fe20000001209 */
[----:B------:R-:W0:Y:S01]  /*6390*/  LDC.64 R26, c[0x0][0x640] ;  /* 0x00019000ff1a7b82 */ /* 0x000e220000000a00 */
[----:B------:R-:W-:Y:S01]  /*63a0*/  SHF.R.U32.HI R0, RZ, R0, R9 ;  /* 0x00000000ff007219 */ /* 0x000fe20000011609 */
[----:B------:R-:W-:Y:S01]  /*63b0*/  ULDC UR4, c[0x0][0x150] ;  /* 0x0000540000047ab9 */ /* 0x000fe20000000800 */
[----:B------:R-:W-:Y:S02]  /*63c0*/  IADD3 R3, P0, RZ, -R99, RZ ;  /* 0x80000063ff037210 */ /* 0x000fe40007f1e0ff */
[----:B------:R-:W-:-:S03]  /*63d0*/  I2FP.F32.U32 R7, R12 ;  /* 0x0000000c00077245 */ /* 0x000fc60000201000 */
[----:B------:R-:W1:Y:S01]  /*63e0*/  LDC R6, c[0x0][0x618] ;  /* 0x00018600ff067b82 */ /* 0x000e620000000800 */
[----:B------:R-:W-:Y:S02]  /*63f0*/  IMAD.X R5, RZ, RZ, ~R0, P0 ;  /* 0x000000ffff057224 */ /* 0x000fe400000e0e00 */
[----:B------:R-:W-:Y:S01]  /*6400*/  FMUL R7, R7, UR4 ;  /* 0x0000000407077c20 */ /* 0x000fe20008400000 */
[----:B------:R-:W-:Y:S01]  /*6410*/  ULDC UR4, c[0x0][0x154] ;  /* 0x0000550000047ab9 */ /* 0x000fe20000000800 */
[-C--:B------:R-:W-:Y:S02]  /*6420*/  IMAD R0, R5, R14.reuse, RZ ;  /* 0x0000000e05007224 */ /* 0x080fe400078e02ff */
[C---:B------:R-:W-:Y:S01]  /*6430*/  IMAD.WIDE.U32 R4, R3.reuse, R14, R16 ;  /* 0x0000000e03047225 */ /* 0x040fe200078e0010 */
[----:B------:R-:W2:Y:S01]  /*6440*/  LDC R8, c[0x0][0x608] ;  /* 0x00018200ff087b82 */ /* 0x000ea20000000800 */
[----:B------:R-:W3:Y:S02]  /*6450*/  F2I.U32.TRUNC.NTZ R7, R7 ;  /* 0x0000000700077305 */ /* 0x000ee4000020f000 */
[----:B------:R-:W-:Y:S01]  /*6460*/  IMAD R3, R3, R15, R0 ;  /* 0x0000000f03037224 */ /* 0x000fe200078e0200 */
[----:B------:R-:W-:-:S03]  /*6470*/  I2FP.F32.U32 R0, R20 ;  /* 0x0000001400007245 */ /* 0x000fc60000201000 */
[----:B------:R-:W-:Y:S01]  /*6480*/  IMAD.IADD R3, R5, 0x1, R3 ;  /* 0x0000000105037824 */ /* 0x000fe200078e0203 */
[----:B------:R-:W4:Y:S01]  /*6490*/  LDC R11, c[0x0][0x658] ;  /* 0x00019600ff0b7b82 */ /* 0x000f220000000800 */
[----:B0-----:R-:W-:-:S04]  /*64a0*/  ISETP.NE.U32.AND P0, PT, R26, RZ, PT ;  /* 0x000000ff1a00720c */ /* 0x001fc80003f05070 */
[----:B------:R-:W-:-:S03]  /*64b0*/  ISETP.NE.AND.EX P0, PT, R27, RZ, PT, P0 ;  /* 0x000000ff1b00720c */ /* 0x000fc60003f05300 */
[----:B------:R-:W0:Y:S01]  /*64c0*/  LDC R9, c[0x0][0x144] ;  /* 0x00005100ff097b82 */ /* 0x000e220000000800 */
[-C--:B-1----:R-:W-:Y:S01]  /*64d0*/  SHF.R.U64 R10, R4, R6.reuse, R3 ;  /* 0x00000006040a7219 */ /* 0x082fe20000001203 */
[----:B---3--:R-:W-:Y:S01]  /*64e0*/  IMAD.MOV R7, RZ, RZ, -R7 ;  /* 0x000000ffff077224 */ /* 0x008fe200078e0a07 */
[----:B------:R-:W-:Y:S01]  /*64f0*/  SHF.R.U32.HI R3, RZ, R6, R3 ;  /* 0x00000006ff037219 */ /* 0x000fe20000011603 */
[----:B------:R-:W-:-:S04]  /*6500*/  FMUL R6, R0, UR4 ;  /* 0x0000000400067c20 */ /* 0x000fc80008400000 */
[----:B------:R-:W1:Y:S01]  /*6510*/  LDC R21, c[0x0][0x148] ;  /* 0x00005200ff157b82 */ /* 0x000e620000000800 */
[----:B------:R3:W0:Y:S01]  /*6520*/  F2I.U32.TRUNC.NTZ R14, R6 ;  /* 0x00000006000e7305 */ /* 0x000622000020f000 */
[-CC-:B--2---:R-:W-:Y:S02]  /*6530*/  SHF.R.U64 R13, R10, R8.reuse, R3.reuse ;  /* 0x000000080a0d7219 */ /* 0x184fe40000001203 */
[----:B------:R-:W-:-:S04]  /*6540*/  SHF.R.U32.HI R0, RZ, R8, R3 ;  /* 0x00000008ff007219 */ /* 0x000fc80000011603 */
[----:B-----5:R-:W2:Y:S01]  /*6550*/  LDC R24, c[0x0][0x648] ;  /* 0x00019200ff187b82 */ /* 0x020ea20000000800 */
[-CC-:B----4-:R-:W-:Y:S02]  /*6560*/  SHF.R.U64 R15, R13, R11.reuse, R0.reuse ;  /* 0x0000000b0d0f7219 */ /* 0x190fe40000001200 */
[----:B------:R-:W-:-:S03]  /*6570*/  SHF.R.U32.HI R5, RZ, R11, R0 ;  /* 0x0000000bff057219 */ /* 0x000fc60000011600 */
[----:B------:R-:W-:Y:S02]  /*6580*/  IMAD.MOV.U32 R4, RZ, RZ, R15 ;  /* 0x000000ffff047224 */ /* 0x000fe400078e000f */
[----:B------:R-:W4:Y:S01]  /*6590*/  LDC R28, c[0x0][0x638] ;  /* 0x00018e00ff1c7b82 */ /* 0x000f220000000800 */
[----:B0-----:R-:W-:-:S07]  /*65a0*/  IMAD R25, R9, R7, R12 ;  /* 0x0000000709197224 */ /* 0x001fce00078e020c */
[----:B------:R-:W0:Y:S08]  /*65b0*/  LDC R29, c[0x0][0x610] ;  /* 0x00018400ff1d7b82 */ /* 0x000e300000000800 */
[----:B------:R-:W0:Y:S01]  /*65c0*/  LDC R30, c[0x0][0x600] ;  /* 0x00018000ff1e7b82 */ /* 0x000e220000000800 */
[----:B-123--:R-:W-:Y:S05]  /*65d0*/  @!P0 BRA `(.L_x_157) ;  /* 0x0000000000288947 */ /* 0x00efea0003800000 */
        /* <DEDUP_REMOVED lines=10> */
.L_x_157:
[----:B------:R-:W-:Y:S01]  /*6680*/  ISETP.NE.AND P0, PT, R2, 0x1, PT ;  /* 0x000000010200780c */ /* 0x000fe20003f05270 */
[----:B------:R-:W-:Y:S01]  /*6690*/  IMAD.MOV R14, RZ, RZ, -R14 ;  /* 0x000000ffff0e7224 */ /* 0x000fe200078e0a0e */
[----:B------:R-:W-:Y:S02]  /*66a0*/  SHF.R.U64 R0, R4, R24, R5 ;  /* 0x0000001804007219 */ /* 0x000fe40000001205 */
[----:B------:R-:W-:Y:S02]  /*66b0*/  LOP3.LUT R3, R13, R96, RZ, 0xc0, !PT ;  /* 0x000000600d037212 */ /* 0x000fe400078ec0ff */
[----:B------:R-:W-:Y:S01]  /*66c0*/  LOP3.LUT R10, R10, R95, RZ, 0xc0, !PT ;  /* 0x0000005f0a0a7212 */ /* 0x000fe200078ec0ff */
[----:B------:R-:W-:Y:S02]  /*66d0*/  IMAD.MOV R4, RZ, RZ, -R0 ;  /* 0x000000ffff047224 */ /* 0x000fe400078e0a00 */
[----:B------:R-:W-:Y:S02]  /*66e0*/  IMAD R0, R90, R0, R3 ;  /* 0x000000005a007224 */ /* 0x000fe400078e0203 */
[----:B----4-:R-:W-:-:S02]  /*66f0*/  IMAD R3, R4, R28, R15 ;  /* 0x0000001c04037224 */ /* 0x010fc400078e020f */
[----:B------:R-:W-:Y:S02]  /*6700*/  @P0 IMAD R25, R21, R14, R20 ;  /* 0x0000000e15190224 */ /* 0x000fe400078e0214 */
[----:B0-----:R-:W-:Y:S02]  /*6710*/  IMAD R5, R3, R30, R10 ;  /* 0x0000001e03057224 */ /* 0x001fe400078e020a */
[----:B------:R-:W-:Y:S02]  /*6720*/  IMAD R0, R0, R29, R25 ;  /* 0x0000001d00007224 */ /* 0x000fe400078e0219 */
[----:B------:R-:W-:-:S03]  /*6730*/  IMAD.MOV.U32 R4, RZ, RZ, 0x1 ;  /* 0x00000001ff047424 */ /* 0x000fc600078e00ff */
[----:B------:R-:W-:Y:S02]  /*6740*/  SEL R100, R5, R0, !P0 ;  /* 0x0000000005647207 */ /* 0x000fe40004000000 */
[----:B------:R-:W-:Y:S02]  /*6750*/  PRMT R3, R4, 0x7610, R3 ;  /* 0x0000761004037816 */ /* 0x000fe40000000003 */
[----:B------:R-:W-:-:S07]  /*6760*/  SEL R0, R0, R5, !P0 ;  /* 0x0000000500007207 */ /* 0x000fce0004000000 */
.L_x_155:
[----:B------:R-:W-:Y:S01]  /*6770*/  UIADD3 UR42, UR43, UR42, URZ ;  /* 0x0000002a2b2a7290 */ /* 0x000fe2000fffe03f */
[----:B------:R-:W-:Y:S01]  /*6780*/  LOP3.LUT P0, RZ, R3, 0xff, RZ, 0xc0, !PT ;  /* 0x000000ff03ff7812 */ /* 0x000fe2000780c0ff */
[----:B------:R-:W-:Y:S02]  /*6790*/  IMAD.MOV.U32 R101, RZ, RZ, R0 ;  /* 0x000000ffff657224 */ /* 0x000fe400078e0000 */
[----:B------:R-:W-:Y:S02]  /*67a0*/  USHF.R.U32.HI UR4, URZ, 0x2, UR42 ;  /* 0x000000023f047899 */ /* 0x000fe4000801162a */
[----:B------:R-:W-:Y:S02]  /*67b0*/  UISETP.GT.U32.AND UP1, UPT, UR42, 0x3, UPT ;  /* 0x000000032a00788c */ /* 0x000fe4000bf24070 */
[----:B------:R-:W-:Y:S02]  /*67c0*/  ULOP3.LUT UR4, UR4, 0x1, URZ, 0xc0, !UPT ;  /* 0x0000000104047892 */ /* 0x000fe4000f8ec03f */
[----:B------:R-:W-:-:S02]  /*67d0*/  UISETP.LT.U32.AND UP1, UPT, UR43, 0x4, UP1 ;  /* 0x000000042b00788c */ /* 0x000fc40008f21070 */
[----:B------:R-:W-:Y:S02]  /*67e0*/  UISETP.NE.U32.AND UP0, UPT, UR4, 0x1, UPT ;  /* 0x000000010400788c */ /* 0x000fe4000bf05070 */
[----:B------:R-:W-:Y:S02]  /*67f0*/  USEL UR5, URZ, 0x1, !UP1 ;  /* 0x000000013f057887 */ /* 0x000fe4000c800000 */
[----:B------:R-:W-:Y:S02]  /*6800*/  UISETP.GT.U32.AND UP0, UPT, UR43, 0x3, !UP0 ;  /* 0x000000032b00788c */ /* 0x000fe4000c704070 */
[----:B------:R-:W-:Y:S02]  /*6810*/  ULOP3.LUT UR42, UR42, 0x3, URZ, 0xc0, !UPT ;  /* 0x000000032a2a7892 */ /* 0x000fe4000f8ec03f */
[----:B------:R-:W-:-:S04]  /*6820*/  USEL UR4, URZ, 0x1, !UP0 ;  /* 0x000000013f047887 */ /* 0x000fc8000c000000 */
[----:B------:R-:W-:Y:S01]  /*6830*/  ULOP3.LUT UR40, UR4, UR40, UR5, 0x96, !UPT ;  /* 0x0000002804287292 */ /* 0x000fe2000f8e9605 */
[----:B------:R-:W-:Y:S11]  /*6840*/  @P0 BRA `(.L_x_158) ;  /* 0xffffffa8005c0947 */ /* 0x000ff6000383ffff */
[----:B------:R-:W-:Y:S05]  /*6850*/  EXIT ;  /* 0x000000000000794d */ /* 0x000fea0003800000 */
.L_x_3:
        /* <DEDUP_REMOVED lines=26> */
.L_x_160:
[--C-:B------:R-:W-:Y:S01]  /*6a00*/  SHF.R.U64 R14, R12, R20, R13.reuse ;  /* 0x000000140c0e7219 */ /* 0x100fe2000000120d */
[----:B------:R-:W0:Y:S01]  /*6a10*/  LDC R24, c[0x0][0x618] ;  /* 0x00018600ff187b82 */ /* 0x000e220000000800 */
[----:B------:R-:W-:Y:S01]  /*6a20*/  I2FP.F32.U32 R8, R6 ;  /* 0x0000000600087245 */ /* 0x000fe20000201000 */
[----:B------:R-:W-:Y:S01]  /*6a30*/  ULDC UR4, c[0x0][0x150] ;  /* 0x0000540000047ab9 */ /* 0x000fe20000000800 */
[----:B------:R-:W-:Y:S02]  /*6a40*/  SHF.R.U32.HI R7, RZ, R20, R13 ;  /* 0x00000014ff077219 */ /* 0x000fe4000001160d */
[----:B------:R-:W-:Y:S01]  /*6a50*/  IADD3 R11, P0, RZ, -R14, RZ ;  /* 0x8000000eff0b7210 */ /* 0x000fe20007f1e0ff */
[----:B------:R-:W-:Y:S01]  /*6a60*/  FMUL R13, R8, UR4 ;  /* 0x00000004080d7c20 */ /* 0x000fe20008400000 */
[----:B------:R-:W-:Y:S01]  /*6a70*/  ULDC UR4, c[0x0][0x154] ;  /* 0x0000550000047ab9 */ /* 0x000fe20000000800 */
[----:B------:R-:W1:Y:S02]  /*6a80*/  LDC.64 R26, c[0x0][0x640] ;  /* 0x00019000ff1a7b82 */ /* 0x000e640000000a00 */
[----:B------:R-:W-:-:S02]  /*6a90*/  IMAD.X R7, RZ, RZ, ~R7, P0 ;  /* 0x000000ffff077224 */ /* 0x000fc400000e0e07 */
[----:B------:R-:W2:Y:S01]  /*6aa0*/  F2I.U32.TRUNC.NTZ R13, R13 ;  /* 0x0000000d000d7305 */ /* 0x000ea2000020f000 */
[----:B------:R-:W-:-:S03]  /*6ab0*/  IMAD.WIDE.U32 R8, R11, R22, R16 ;  /* 0x000000160b087225 */ /* 0x000fc600078e0010 */
[----:B------:R-:W3:Y:S01]  /*6ac0*/  LDC R15, c[0x0][0x144] ;  /* 0x00005100ff0f7b82 */ /* 0x000ee20000000800 */
[----:B------:R-:W-:-:S04]  /*6ad0*/  IMAD R10, R7, R22, RZ ;  /* 0x00000016070a7224 */ /* 0x000fc800078e02ff */
[----:B------:R-:W-:Y:S02]  /*6ae0*/  IMAD R7, R11, R23, R10 ;  /* 0x000000170b077224 */ /* 0x000fe400078e020a */
[----:B------:R-:W-:Y:S01]  /*6af0*/  IMAD.MOV.U32 R10, RZ, RZ, -0x1 ;  /* 0xffffffffff0a7424 */ /* 0x000fe200078e00ff */
[----:B------:R-:W4:Y:S01]  /*6b00*/  LDC R20, c[0x0][0x608] ;  /* 0x00018200ff147b82 */ /* 0x000f220000000800 */
[----:B------:R-:W-:Y:S01]  /*6b10*/  IMAD.IADD R7, R9, 0x1, R7 ;  /* 0x0000000109077824 */ /* 0x000fe200078e0207 */
[----:B------:R-:W-:-:S04]  /*6b20*/  I2FP.F32.U32 R9, R3 ;  /* 0x0000000300097245 */ /* 0x000fc80000201000 */
[-C--:B0-----:R-:W-:Y:S01]  /*6b30*/  SHF.R.U64 R12, R8, R24.reuse, R7 ;  /* 0x00000018080c7219 */ /* 0x081fe20000001207 */
[----:B--2---:R-:W-:Y:S01]  /*6b40*/  IMAD.MOV R8, RZ, RZ, -R13 ;  /* 0x000000ffff087224 */ /* 0x004fe200078e0a0d */
[----:B------:R-:W0:Y:S01]  /*6b50*/  LDC R11, c[0x0][0x658] ;  /* 0x00019600ff0b7b82 */ /* 0x000e220000000800 */
[----:B-1----:R-:W-:Y:S01]  /*6b60*/  ISETP.NE.U32.AND P0, PT, R26, RZ, PT ;  /* 0x000000ff1a00720c */ /* 0x002fe20003f05070 */
[----:B------:R-:W-:Y:S01]  /*6b70*/  FMUL R9, R9, UR4 ;  /* 0x0000000409097c20 */ /* 0x000fe20008400000 */
[----:B------:R-:W-:Y:S02]  /*6b80*/  SHF.R.U32.HI R7, RZ, R24, R7 ;  /* 0x00000018ff077219 */ /* 0x000fe40000011607 */
[----:B------:R-:W-:-:S03]  /*6b90*/  ISETP.NE.AND.EX P0, PT, R27, RZ, PT, P0 ;  /* 0x000000ff1b00720c */ /* 0x000fc60003f05300 */
[----:B------:R-:W1:Y:S01]  /*6ba0*/  LDC R22, c[0x0][0x148] ;  /* 0x00005200ff167b82 */ /* 0x000e620000000800 */
[----:B---3--:R-:W-:Y:S02]  /*6bb0*/  IMAD R23, R15, R8, R6 ;  /* 0x000000080f177224 */ /* 0x008fe400078e0206 */
[----:B------:R-:W-:-:S05]  /*6bc0*/  IMAD.MOV.U32 R8, RZ, RZ, 0x1 ;  /* 0x00000001ff087424 */ /* 0x000fca00078e00ff */
[----:B------:R-:W2:Y:S01]  /*6bd0*/  LDC R21, c[0x0][0x600] ;  /* 0x00018000ff157b82 */ /* 0x000ea20000000800 */
[-CC-:B----4-:R-:W-:Y:S02]  /*6be0*/  SHF.R.U64 R15, R12, R20.reuse, R7.reuse ;  /* 0x000000140c0f7219 */ /* 0x190fe40000001207 */
[----:B------:R-:W-:Y:S02]  /*6bf0*/  SHF.R.U32.HI R6, RZ, R20, R7 ;  /* 0x00000014ff067219 */ /* 0x000fe40000011607 */
[----:B------:R3:W4:Y:S03]  /*6c00*/  F2I.U32.TRUNC.NTZ R20, R9 ;  /* 0x0000000900147305 */ /* 0x000726000020f000 */
[----:B------:R-:W1:Y:S01]  /*6c10*/  LDC R25, c[0x0][0x648] ;  /* 0x00019200ff197b82 */ /* 0x000e620000000800 */
[-C--:B0-----:R-:W-:Y:S02]  /*6c20*/  SHF.R.U64 R19, R15, R11.reuse, R6 ;  /* 0x0000000b0f137219 */ /* 0x081fe40000001206 */
[----:B------:R-:W-:-:S02]  /*6c30*/  SHF.L.U32 R10, R10, R11, RZ ;  /* 0x0000000b0a0a7219 */ /* 0x000fc400000006ff */
[-C--:B------:R-:W-:Y:S01]  /*6c40*/  SHF.R.U32.HI R7, RZ, R11.reuse, R6 ;  /* 0x0000000bff077219 */ /* 0x080fe20000011606 */
[----:B------:R-:W-:Y:S01]  /*6c50*/  IMAD.MOV.U32 R6, RZ, RZ, R19 ;  /* 0x000000ffff067224 */ /* 0x000fe200078e0013 */
[----:B------:R-:W-:Y:S01]  /*6c60*/  SHF.L.U32 R24, R8, R11, RZ ;  /* 0x0000000b08187219 */ /* 0x000fe200000006ff */
[----:B------:R-:W0:Y:S01]  /*6c70*/  LDC R28, c[0x0][0x638] ;  /* 0x00018e00ff1c7b82 */ /* 0x000e220000000800 */
[----:B------:R-:W-:-:S07]  /*6c80*/  LOP3.LUT R30, RZ, R10, RZ, 0x33, !PT ;  /* 0x0000000aff1e7212 */ /* 0x000fce00078e33ff */
[----:B------:R-:W0:Y:S01]  /*6c90*/  LDC R29, c[0x0][0x610] ;  /* 0x00018400ff1d7b82 */ /* 0x000e220000000800 */
[----:B---34-:R-:W-:Y:S05]  /*6ca0*/  @!P0 BRA `(.L_x_161) ;  /* 0x0000000000288947 */ /* 0x018fea0003800000 */
[----:B------:R-:W3:Y:S02]  /*6cb0*/  LDC R6, c[0x0][0x64c] ;  /* 0x00019300ff067b82 */ /* 0x000ee40000000800 */
[----:B---3--:R-:W-:-:S05]  /*6cc0*/  IADD3 R11, P0, R19, R6, RZ ;  /* 0x00000006130b7210 */ /* 0x008fca0007f1e0ff */
        /* <DEDUP_REMOVED lines=8> */
.L_x_161:
[----:B------:R-:W-:Y:S01]  /*6d50*/  ISETP.NE.AND P0, PT, R2, 0x1, PT ;  /* 0x000000010200780c */ /* 0x000fe20003f05270 */
[----:B--2---:R-:W-:Y:S01]  /*6d60*/  VIADD R9, R21, 0xffffffff ;  /* 0xffffffff15097836 */ /* 0x004fe20000000000 */
[----:B-1----:R-:W-:Y:S01]  /*6d70*/  SHF.R.U64 R7, R6, R25, R7 ;  /* 0x0000001906077219 */ /* 0x002fe20000001207 */
[----:B------:R-:W-:Y:S01]  /*6d80*/  IMAD.MOV R20, RZ, RZ, -R20 ;  /* 0x000000ffff147224 */ /* 0x000fe200078e0a14 */
[----:B------:R-:W-:Y:S02]  /*6d90*/  LOP3.LUT R6, R15, R30, RZ, 0xc0, !PT ;  /* 0x0000001e0f067212 */ /* 0x000fe400078ec0ff */
[----:B------:R-:W-:Y:S01]  /*6da0*/  LOP3.LUT R12, R12, R9, RZ, 0xc0, !PT ;  /* 0x000000090c0c7212 */ /* 0x000fe200078ec0ff */
[----:B------:R-:W-:Y:S02]  /*6db0*/  IMAD.MOV R8, RZ, RZ, -R7 ;  /* 0x000000ffff087224 */ /* 0x000fe400078e0a07 */
[----:B------:R-:W-:Y:S02]  /*6dc0*/  IMAD R6, R24, R7, R6 ;  /* 0x0000000718067224 */ /* 0x000fe400078e0206 */
[----:B------:R-:W-:-:S02]  /*6dd0*/  IMAD.MOV.U32 R9, RZ, RZ, 0x1 ;  /* 0x00000001ff097424 */ /* 0x000fc400078e00ff */
[----:B------:R-:W-:Y:S02]  /*6de0*/  @P0 IMAD R23, R22, R20, R3 ;  /* 0x0000001416170224 */ /* 0x000fe400078e0203 */
[----:B0-----:R-:W-:Y:S02]  /*6df0*/  IMAD R3, R8, R28, R19 ;  /* 0x0000001c08037224 */ /* 0x001fe400078e0213 */
[----:B------:R-:W-:Y:S02]  /*6e00*/  IMAD R13, R6, R29, R23 ;  /* 0x0000001d060d7224 */ /* 0x000fe400078e0217 */
[----:B------:R-:W-:Y:S02]  /*6e10*/  IMAD R6, R3, R21, R12 ;  /* 0x0000001503067224 */ /* 0x000fe400078e020c */
[----:B------:R-:W-:-:S03]  /*6e20*/  IMAD.MOV.U32 R8, RZ, RZ, R14 ;  /* 0x000000ffff087224 */ /* 0x000fc600078e000e */
[----:B------:R-:W-:Y:S02]  /*6e30*/  SEL R20, R6, R13, !P0 ;  /* 0x0000000d06147207 */ /* 0x000fe40004000000 */
[----:B------:R-:W-:-:S07]  /*6e40*/  SEL R13, R13, R6, !P0 ;  /* 0x000000060d0d7207 */ /* 0x000fce0004000000 */
.L_x_159:
[----:B------:R-:W-:-:S08]  /*6e50*/  NOP ;  /* 0x0000000000007918 */ /* 0x000fd00000000000 */
[----:B------:R-:W0:-:S00]  /*6e60*/  USETMAXREG.DEALLOC.CTAPOOL 0x28 ;  /* 0x00000028000079c8 */ /* 0x000e0000080e0500 */
[----:B0-----:R-:W-:-:S13]  /*6e70*/  ISETP.NE.AND P0, PT, R0, RZ, PT ;  /* 0x000000ff0000720c */ /* 0x001fda0003f05270 */
[----:B------:R-:W-:Y:S05]  /*6e80*/  @P0 EXIT ;  /* 0x000000000000094d */ /* 0x000fea0003800000 */
[----:B------:R-:W-:Y:S01]  /*6e90*/  LOP3.LUT P0, RZ, R9, 0xff, RZ, 0xc0, !PT ;  /* 0x000000ff09ff7812 */ /* 0x000fe2000780c0ff */
[----:B------:R-:W-:Y:S02]  /*6ea0*/  IMAD.MOV.U32 R0, RZ, RZ, 0x1 ;  /* 0x00000001ff007424 */ /* 0x000fe400078e00ff */
[----:B------:R-:W-:-:S10]  /*6eb0*/  IMAD.MOV.U32 R3, RZ, RZ, RZ ;  /* 0x000000ffff037224 */ /* 0x000fd400078e00ff */
[----:B------:R-:W-:Y:S05]  /*6ec0*/  @!P0 BRA `(.L_x_162) ;  /* 0x0000000c00448947 */ /* 0x000fea0003800000 */
[----:B------:R-:W0:Y:S01]  /*6ed0*/  LDC R0, c[0x0][0x28c] ;  /* 0x0000a300ff007b82 */ /* 0x000e220000000800 */
[----:B------:R-:W-:Y:S01]  /*6ee0*/  LOP3.LUT P0, RZ, R4, 0x1f, RZ, 0xc0, !PT ;  /* 0x0000001f04ff7812 */ /* 0x000fe2000780c0ff */
[----:B------:R-:W-:Y:S01]  /*6ef0*/  ULDC UR5, c[0x0][0x658] ;  /* 0x0001960000057ab9 */ /* 0x000fe20000000800 */
[----:B------:R-:W-:Y:S01]  /*6f00*/  UMOV UR6, 0xffffffff ;  /* 0xffffffff00067882 */ /* 0x000fe20000000000 */
[----:B------:R-:W-:Y:S01]  /*6f10*/  BSSY B0, `(.L_x_162) ;  /* 0x00000cc000007945 */ /* 0x000fe20003800000 */
[----:B------:R-:W-:Y:S01]  /*6f20*/  USHF.L.U32 UR6, UR6, UR5, URZ ;  /* 0x0000000506067299 */ /* 0x000fe2000800063f */
[C---:B------:R-:W-:Y:S01]  /*6f30*/  ISETP.NE.AND P2, PT, R5.reuse, RZ, PT ;  /* 0x000000ff0500720c */ /* 0x040fe20003f45270 */
[----:B------:R-:W-:Y:S01]  /*6f40*/  UMOV UR7, 0x1 ;  /* 0x0000000100077882 */ /* 0x000fe20000000000 */
[----:B------:R-:W-:Y:S01]  /*6f50*/  ISETP.NE.OR P0, PT, R5, RZ, !P0 ;  /* 0x000000ff0500720c */ /* 0x000fe20004705670 */
[----:B------:R-:W-:Y:S01]  /*6f60*/  IMAD.MOV.U32 R11, RZ, RZ, 0x1 ;  /* 0x00000001ff0b7424 */ /* 0x000fe200078e00ff */
[----:B------:R-:W-:Y:S01]  /*6f70*/  LOP3.LUT R19, R18, 0x2, RZ, 0xfc, !PT ;  /* 0x0000000212137812 */ /* 0x000fe200078efcff */
[----:B------:R-:W-:Y:S01]  /*6f80*/  ULDC UR4, c[0x0][0x600] ;  /* 0x0001800000047ab9 */ /* 0x000fe20000000800 */
[----:B------:R-:W-:-:S02]  /*6f90*/  USHF.L.U32 UR13, UR7, UR5, URZ ;  /* 0x00000005070d7299 */ /* 0x000fc4000800063f */
[----:B------:R-:W-:Y:S02]  /*6fa0*/  UIADD3 UR4, UR4, -0x1, URZ ;  /* 0xffffffff04047890 */ /* 0x000fe4000fffe03f */
[----:B------:R-:W-:Y:S01]  /*6fb0*/  ULOP3.LUT UR5, URZ, UR6, URZ, 0x33, !UPT ;  /* 0x000000063f057292 */ /* 0x000fe2000f8e333f */
[----:B------:R-:W-:Y:S01]  /*6fc0*/  ULDC.64 UR22, c[0x0][0x198] ;  /* 0x0000660000167ab9 */ /* 0x000fe20000000a00 */
[----:B0-----:R-:W-:-:S05]  /*6fd0*/  VIADD R0, R0, 0x7f ;  /* 0x0000007f00007836 */ /* 0x001fca0000000000 */
[----:B------:R-:W-:-:S04]  /*6fe0*/  SHF.R.S32.HI R3, RZ, 0x1f, R0 ;  /* 0x0000001fff037819 */ /* 0x000fc80000011400 */
[----:B------:R-:W-:Y:S01]  /*6ff0*/  LEA.HI R3, R3, R0, RZ, 0x7 ;  /* 0x0000000003037211 */ /* 0x000fe200078f38ff */
[----:B------:R-:W-:-:S03]  /*7000*/  IMAD.MOV.U32 R0, RZ, RZ, 0x1 ;  /* 0x00000001ff007424 */ /* 0x000fc600078e00ff */
[----:B------:R-:W-:Y:S01]  /*7010*/  SHF.R.S32.HI R12, RZ, 0x7, R3 ;  /* 0x00000007ff0c7819 */ /* 0x000fe20000011403 */
[----:B------:R-:W-:-:S04]  /*7020*/  IMAD.MOV.U32 R3, RZ, RZ, RZ ;  /* 0x000000ffff037224 */ /* 0x000fc800078e00ff */
[----:B------:R-:W-:-:S07]  /*7030*/  VIADD R10, R12, 0x1 ;  /* 0x000000010c0a7836 */ /* 0x000fce0000000000 */
.L_x_174:
[----:B------:R-:W-:-:S03]  /*7040*/  UMOV UR6, 0xffffffff ;  /* 0xffffffff00067882 */ /* 0x000fc60000000000 */
[----:B------:R-:W-:Y:S05]  /*7050*/  BRA.DIV UR6, `(.L_x_163) ;  /* 0x0000000e06cc7947 */ /* 0x000fea000b800000 */
[----:B------:R-:W-:-:S13]  /*7060*/  ELECT P6, URZ, PT ;  /* 0x00000000003f782f */ /* 0x000fda00038c0000 */
.L_x_185:
[----:B------:R-:W0:Y:S01]  /*7070*/  LDC R4, c[0x0][0x28c] ;  /* 0x0000a300ff047b82 */ /* 0x000e220000000800 */
[----:B------:R-:W-:Y:S01]  /*7080*/  BSSY B1, `(.L_x_164) ;  /* 0x0000041000017945 */ /* 0x000fe20003800000 */
[----:B0-----:R-:W-:-:S13]  /*7090*/  ISETP.LT.OR P6, PT, R4, 0x1, !P6 ;  /* 0x000000010400780c */ /* 0x001fda00077c1670 */
[----:B------:R-:W-:Y:S05]  /*70a0*/  @P6 BRA `(.L_x_165) ;  /* 0x0000000000f86947 */ /* 0x000fea0003800000 */
[----:B------:R-:W-:Y:S02]  /*70b0*/  IMAD.SHL.U32 R13, R13, 0x80, RZ ;  /* 0x000000800d0d7824 */ /* 0x000fe400078e00ff */
[----:B------:R-:W-:Y:S02]  /*70c0*/  IMAD.SHL.U32 R20, R20, 0x80, RZ ;  /* 0x0000008014147824 */ /* 0x000fe400078e00ff */
[----:B------:R-:W-:Y:S02]  /*70d0*/  IMAD.MOV.U32 R21, RZ, RZ, RZ ;  /* 0x000000ffff157224 */ /* 0x000fe400078e00ff */
[----:B------:R-:W-:Y:S02]  /*70e0*/  IMAD.MOV.U32 R4, RZ, RZ, R10 ;  /* 0x000000ffff047224 */ /* 0x000fe400078e000a */
[----:B------:R-:W-:Y:S02]  /*70f0*/  IMAD.MOV.U32 R5, RZ, RZ, R0 ;  /* 0x000000ffff057224 */ /* 0x000fe400078e0000 */
[----:B------:R-:W-:-:S07]  /*7100*/  IMAD.MOV.U32 R6, RZ, RZ, R3 ;  /* 0x000000ffff067224 */ /* 0x000fce00078e0003 */
.L_x_169:
[----:B------:R-:W0:Y:S01]  /*7110*/  S2R R14, SR_CgaCtaId ;  /* 0x00000000000e7919 */ /* 0x000e220000008800 */
[----:B------:R-:W-:Y:S01]  /*7120*/  MOV R7, 0x400 ;  /* 0x0000040000077802 */ /* 0x000fe20000000f00 */
[----:B------:R-:W1:Y:S03]  /*7130*/  @!P2 LDC R9, c[0x0][0x500] ;  /* 0x00014000ff09ab82 */ /* 0x000e660000000800 */
[----:B0-----:R-:W-:Y:S02]  /*7140*/  LEA R15, R14, R7, 0x18 ;  /* 0x000000070e0f7211 */ /* 0x001fe400078ec0ff */
[----:B------:R-:W-:-:S03]  /*7150*/  SHF.L.U32 R7, R5, 0x1f, RZ ;  /* 0x0000001f05077819 */ /* 0x000fc600000006ff */
[----:B------:R-:W-:-:S04]  /*7160*/  IMAD R14, R6, 0x8, R15 ;  /* 0x00000008060e7824 */ /* 0x000fc800078e020f */
[----:B------:R-:W0:Y:S02]  /*7170*/  SYNCS.PHASECHK.TRANS64.TRYWAIT P1, [R14+URZ+0x20], R7 ;  /* 0x000020070e0075a7 */ /* 0x000e24000802017f */
[----:B01----:R-:W-:Y:S05]  /*7180*/  @!P1 BRA `(.L_x_166) ;  /* 0x0000000c00a09947 */ /* 0x003fea0003800000 */
.L_x_186:
[----:B0-----:R-:W-:Y:S01]  /*7190*/  PRMT R7, R19, 0x9910, RZ ;  /* 0x0000991013077816 */ /* 0x001fe200000000ff */
[----:B------:R0:W-:Y:S03]  /*71a0*/  @!P2 SYNCS.ARRIVE.TRANS64 RZ, [R14+URZ], R9 ;  /* 0x000000090effa9a7 */ /* 0x0001e6000800003f */
[----:B------:R-:W-:-:S13]  /*71b0*/  ISETP.NE.AND P1, PT, R7, 0x2, PT ;  /* 0x000000020700780c */ /* 0x000fda0003f25270 */
[----:B0-----:R-:W-:Y:S05]  /*71c0*/  @P1 BRA `(.L_x_167) ;  /* 0x0000000000041947 */ /* 0x001fea0003800000 */
[----:B------:R-:W-:Y:S01]  /*71d0*/  BPT.TRAP 0x1 ;  /* 0x000000040000795c */ /* 0x000fe20000300000 */
.L_x_167:
[----:B------:R-:W-:Y:S05]  /*71e0*/  @P0 BRA `(.L_x_168) ;  /* 0x0000000000040947 */ /* 0x000fea0003800000 */
[----:B------:R-:W-:Y:S01]  /*71f0*/  BPT.TRAP 0x1 ;  /* 0x000000040000795c */ /* 0x000fe20000300000 */
.L_x_168:
[----:B------:R-:W-:Y:S01]  /*7200*/  IMAD R15, R6, 0x8000, R15 ;  /* 0x00008000060f7824 */ /* 0x000fe200078e020f */
[----:B------:R-:W-:Y:S01]  /*7210*/  R2UR UR34, R21 ;  /* 0x00000000152272ca */ /* 0x000fe200000e0000 */
[----:B------:R-:W-:Y:S01]  /*7220*/  VIADD R4, R4, 0xffffffff ;  /* 0xffffffff04047836 */ /* 0x000fe20000000000 */
[----:B------:R-:W-:Y:S01]  /*7230*/  R2UR UR33, R14 ;  /* 0x000000000e2172ca */ /* 0x000fe200000e0000 */
[----:B------:R-:W-:Y:S01]  /*7240*/  UIADD3 UR6, UP0, UR22, 0xf0, URZ ;  /* 0x000000f016067890 */ /* 0x000fe2000ff1e03f */
[----:B------:R-:W-:Y:S01]  /*7250*/  R2UR UR8, R15 ;  /* 0x000000000f0872ca */ /* 0x000fe200000e0000 */
[----:B------:R-:W-:Y:S01]  /*7260*/  UIADD3 UR30, UP1, UR22, 0x1f0, URZ ;  /* 0x000001f0161e7890 */ /* 0x000fe2000ff3e03f */
[----:B------:R-:W-:Y:S01]  /*7270*/  R2UR UR35, R13 ;  /* 0x000000000d2372ca */ /* 0x000fe200000e0000 */
[----:B------:R-:W-:Y:S01]  /*7280*/  UIADD3.X UR7, URZ, UR23, URZ, UP0, !UPT ;  /* 0x000000173f077290 */ /* 0x000fe200087fe43f */
[----:B------:R-:W-:Y:S01]  /*7290*/  R2UR UR36, R8 ;  /* 0x00000000082472ca */ /* 0x000fe200000e0000 */
[----:B------:R-:W-:Y:S01]  /*72a0*/  UIADD3.X UR31, URZ, UR23, URZ, UP1, !UPT ;  /* 0x000000173f1f7290 */ /* 0x000fe20008ffe43f */
[----:B------:R-:W-:Y:S01]  /*72b0*/  R2UR UR19, R20 ;  /* 0x00000000141372ca */ /* 0x000fe200000e0000 */
[----:B------:R-:W-:Y:S01]  /*72c0*/  VIADD R6, R6, 0x1 ;  /* 0x0000000106067836 */ /* 0x000fe20000000000 */
[----:B------:R-:W-:Y:S01]  /*72d0*/  ISETP.GT.AND P3, PT, R4, 0x1, PT ;  /* 0x000000010400780c */ /* 0x000fe20003f64270 */
[----:B------:R-:W-:Y:S01]  /*72e0*/  UIADD3 UR26, UR34, 0x40, URZ ;  /* 0x00000040221a7890 */ /* 0x000fe2000fffe03f */
[----:B------:R-:W-:Y:S01]  /*72f0*/  VIADD R21, R21, 0x80 ;  /* 0x0000008015157836 */ /* 0x000fe20000000000 */
[----:B------:R-:W-:Y:S01]  /*7300*/  UMOV UR14, 0x0 ;  /* 0x00000000000e7882 */ /* 0x000fe20000000000 */
[----:B------:R-:W-:Y:S01]  /*7310*/  UMOV UR15, 0x10000000 ;  /* 0x10000000000f7882 */ /* 0x000fe20000000000 */
[----:B------:R-:W-:Y:S01]  /*7320*/  UIADD3 UR32, UR8, 0x100, URZ ;  /* 0x0000010008207890 */ /* 0x000fe2000fffe03f */
[----:B------:R-:W-:Y:S01]  /*7330*/  ISETP.NE.AND P1, PT, R6, 0x4, PT ;  /* 0x000000040600780c */ /* 0x000fe20003f25270 */
[----:B------:R-:W-:-:S02]  /*7340*/  UIADD3 UR24, UR8, 0x4100, URZ ;  /* 0x0000410008187890 */ /* 0x000fc4000fffe03f */
[----:B------:R-:W-:Y:S01]  /*7350*/  UIADD3 UR16, UR8, 0x20100, URZ ;  /* 0x0002010008107890 */ /* 0x000fe2000fffe03f */
[----:B------:R-:W-:Y:S01]  /*7360*/  SEL R14, RZ, 0x1, P1 ;  /* 0x00000001ff0e7807 */ /* 0x000fe20000800000 */
[----:B------:R-:W-:Y:S01]  /*7370*/  UIADD3 UR8, UR8, 0x24100, URZ ;  /* 0x0002410008087890 */ /* 0x000fe2000fffe03f */
[----:B------:R-:W-:Y:S01]  /*7380*/  SEL R6, R6, RZ, P1 ;  /* 0x000000ff06067207 */ /* 0x000fe20000800000 */
[----:B------:R-:W-:Y:S01]  /*7390*/  UMOV UR25, UR33 ;  /* 0x0000002100197c82 */ /* 0x000fe20008000000 */
[----:B------:R-:W-:Y:S01]  /*73a0*/  UMOV UR27, UR35 ;  /* 0x00000023001b7c82 */ /* 0x000fe20008000000 */
[----:B------:R-:W-:Y:S01]  /*73b0*/  UMOV UR28, UR36 ;  /* 0x00000024001c7c82 */ /* 0x000fe20008000000 */
[----:B------:R-:W-:Y:S01]  /*73c0*/  UMOV UR17, UR33 ;  /* 0x0000002100117c82 */ /* 0x000fe20008000000 */
[----:B------:R-:W-:Y:S01]  /*73d0*/  UMOV UR18, UR34 ;  /* 0x0000002200127c82 */ /* 0x000fe20008000000 */
[----:B------:R-:W-:Y:S01]  /*73e0*/  UMOV UR20, UR36 ;  /* 0x0000002400147c82 */ /* 0x000fe20008000000 */
[----:B------:R0:W-:Y:S01]  /*73f0*/  UTMALDG.3D [UR32], [UR6], desc[UR14] ;  /* 0x00000e20060075b4 */ /* 0x0001e20008011000 */
[----:B------:R-:W-:Y:S01]  /*7400*/  UMOV UR9, UR33 ;  /* 0x0000002100097c82 */ /* 0x000fe20008000000 */
[----:B------:R-:W-:Y:S01]  /*7410*/  UMOV UR11, UR19 ;  /* 0x00000013000b7c82 */ /* 0x000fe20008000000 */
[----:B------:R-:W-:Y:S01]  /*7420*/  UMOV UR12, UR36 ;  /* 0x00000024000c7c82 */ /* 0x000fe20008000000 */
[----:B------:R-:W-:Y:S01]  /*7430*/  UMOV UR10, UR26 ;  /* 0x0000001a000a7c82 */ /* 0x000fe20008000000 */
[----:B------:R-:W-:Y:S01]  /*7440*/  LOP3.LUT R5, R5, R14, RZ, 0x3c, !PT ;  /* 0x0000000e05057212 */ /* 0x000fe200078e3cff */
[----:B------:R0:W-:Y:S01]  /*7450*/  UTMALDG.3D [UR24], [UR6], desc[UR14] ;  /* 0x00000e18060075b4 */ /* 0x0001e20008011000 */
[----:B------:R0:W-:Y:S01]  /*7460*/  UTMALDG.3D [UR16], [UR30], desc[UR14] ;  /* 0x00000e101e0075b4 */ /* 0x0001e20008011000 */
[----:B------:R0:W-:Y:S02]  /*7470*/  UTMALDG.3D [UR8], [UR30], desc[UR14] ;  /* 0x00000e081e0075b4 */ /* 0x0001e40008011000 */
[----:B0-----:R-:W-:Y:S05]  /*7480*/  @P3 BRA `(.L_x_169) ;  /* 0xfffffffc00203947 */ /* 0x001fea000383ffff */
.L_x_165:
[----:B------:R-:W-:Y:S05]  /*7490*/  BSYNC B1 ;  /* 0x0000000000017941 */ /* 0x000fea0003800000 */
.L_x_164:
[----:B------:R-:W-:Y:S01]  /*74a0*/  LOP3.LUT P3, RZ, R11, 0xff, RZ, 0xc0, !PT ;  /* 0x000000ff0bff7812 */ /* 0x000fe2000786c0ff */
[----:B------:R-:W-:Y:S01]  /*74b0*/  IMAD.IADD R3, R12, 0x1, R3 ;  /* 0x000000010c037824 */ /* 0x000fe200078e0203 */
[----:B------:R-:W-:Y:S01]  /*74c0*/  IADD3 R16, P4, R16, UR38, RZ ;  /* 0x0000002610107c10 */ /* 0x000fe2000ff9e0ff */
[----:B------:R-:W-:Y:S01]  /*74d0*/  ULDC.64 UR6, c[0x0][0x650] ;  /* 0x0001940000067ab9 */ /* 0x000fe20000000a00 */
[----:B------:R-:W-:Y:S01]  /*74e0*/  BSSY B1, `(.L_x_170) ;  /* 0x000006c000017945 */ /* 0x000fe20003800000 */
[----:B------:R-:W-:Y:S01]  /*74f0*/  IMAD.MOV.U32 R13, RZ, RZ, -0x1 ;  /* 0xffffffffff0d7424 */ /* 0x000fe200078e00ff */
[----:B------:R-:W-:Y:S01]  /*7500*/  ISETP.GT.U32.AND P1, PT, R3, 0x3, PT ;  /* 0x000000030300780c */ /* 0x000fe20003f24070 */
[----:B------:R-:W-:Y:S01]  /*7510*/  IMAD.MOV.U32 R20, RZ, RZ, -0x1 ;  /* 0xffffffffff147424 */ /* 0x000fe200078e00ff */
[----:B------:R-:W-:Y:S01]  /*7520*/  SHF.R.U32.HI R4, RZ, 0x2, R3 ;  /* 0x00000002ff047819 */ /* 0x000fe20000011603 */
[----:B------:R-:W-:Y:S01]  /*7530*/  IMAD.MOV.U32 R8, RZ, RZ, -0x1 ;  /* 0xffffffffff087424 */ /* 0x000fe200078e00ff */
[----:B------:R-:W-:-:S02]  /*7540*/  ISETP.LT.U32.AND P1, PT, R12, 0x4, P1 ;  /* 0x000000040c00780c */ /* 0x000fc40000f21070 */
[----:B------:R-:W-:Y:S01]  /*7550*/  IADD3.X R17, R17, UR41, RZ, P4, !PT ;  /* 0x0000002911117c10 */ /* 0x000fe2000a7fe4ff */
[----:B------:R-:W0:Y:S01]  /*7560*/  @P3 S2R R6, SR_CgaCtaId ;  /* 0x0000000000063919 */ /* 0x000e220000008800 */
[----:B------:R-:W-:Y:S02]  /*7570*/  @P3 MOV R5, 0x400 ;  /* 0x0000040000053802 */ /* 0x000fe40000000f00 */
[----:B------:R-:W-:Y:S02]  /*7580*/  ISETP.GE.U32.AND P4, PT, R16, UR6, PT ;  /* 0x0000000610007c0c */ /* 0x000fe4000bf86070 */
[----:B------:R-:W-:Y:S02]  /*7590*/  LOP3.LUT R4, R4, 0x1, RZ, 0xc0, !PT ;  /* 0x0000000104047812 */ /* 0x000fe400078ec0ff */
[----:B------:R-:W-:Y:S02]  /*75a0*/  LOP3.LUT R3, R3, 0x3, RZ, 0xc0, !PT ;  /* 0x0000000303037812 */ /* 0x000fe400078ec0ff */
[----:B------:R-:W-:-:S02]  /*75b0*/  PRMT R11, RZ, 0x7610, R11 ;  /* 0x00007610ff0b7816 */ /* 0x000fc4000000000b */
[----:B0-----:R-:W-:-:S04]  /*75c0*/  @P3 LEA R5, R6, R5, 0x18 ;  /* 0x0000000506053211 */ /* 0x001fc800078ec0ff */
[----:B------:R0:W-:Y:S01]  /*75d0*/  @P3 SYNCS.ARRIVE.TRANS64.A1T0 RZ, [R5+URZ+0x58], RZ ;  /* 0x000058ff05ff39a7 */ /* 0x0001e2000810003f */
[----:B------:R-:W-:-:S04]  /*75e0*/  ISETP.NE.U32.AND P3, PT, R4, 0x1, PT ;  /* 0x000000010400780c */ /* 0x000fc80003f65070 */
[----:B------:R-:W-:Y:S02]  /*75f0*/  ISETP.GT.U32.AND P3, PT, R12, 0x3, !P3 ;  /* 0x000000030c00780c */ /* 0x000fe40005f64070 */
[----:B0-----:R-:W-:Y:S02]  /*7600*/  SEL R5, RZ, 0x1, !P1 ;  /* 0x00000001ff057807 */ /* 0x001fe40004800000 */
[----:B------:R-:W-:Y:S02]  /*7610*/  ISETP.GE.U32.AND.EX P1, PT, R17, UR7, PT, P4 ;  /* 0x0000000711007c0c */ /* 0x000fe4000bf26140 */
[----:B------:R-:W-:-:S04]  /*7620*/  SEL R4, RZ, 0x1, !P3 ;  /* 0x00000001ff047807 */ /* 0x000fc80005800000 */
[----:B------:R-:W-:Y:S02]  /*7630*/  LOP3.LUT R0, R4, R0, R5, 0x96, !PT ;  /* 0x0000000004007212 */ /* 0x000fe400078e9605 */
[----:B------:R-:W-:-:S05]  /*7640*/  PRMT R4, RZ, 0x7610, R4 ;  /* 0x00007610ff047816 */ /* 0x000fca0000000004 */
[----:B------:R-:W-:Y:S05]  /*7650*/  @P1 BRA `(.L_x_171) ;  /* 0x0000000400501947 */ /* 0x000fea0003800000 */
[----:B------:R-:W-:Y:S01]  /*7660*/  ULDC.64 UR6, c[0x0][0x628] ;  /* 0x00018a0000067ab9 */ /* 0x000fe20000000a00 */
[----:B------:R-:W0:Y:S01]  /*7670*/  S2R R14, SR_CTAID.X ;  /* 0x00000000000e7919 */ /* 0x000e220000002500 */
[----:B------:R-:W-:Y:S01]  /*7680*/  ISETP.NE.U32.AND P1, PT, RZ, UR6, PT ;  /* 0x00000006ff007c0c */ /* 0x000fe2000bf25070 */
[----:B------:R-:W-:Y:S01]  /*7690*/  ULDC UR9, c[0x0][0x630] ;  /* 0x00018c0000097ab9 */ /* 0x000fe20000000800 */
[----:B------:R-:W-:Y:S01]  /*76a0*/  IMAD.MOV.U32 R4, RZ, RZ, R16 ;  /* 0x000000ffff047224 */ /* 0x000fe200078e0010 */
[----:B------:R-:W1:Y:S01]  /*76b0*/  S2R R13, SR_CTAID.Y ;  /* 0x00000000000d7919 */ /* 0x000e620000002600 */
[----:B------:R-:W-:Y:S01]  /*76c0*/  ISETP.NE.AND.EX P1, PT, RZ, UR7, PT, P1 ;  /* 0x00000007ff007c0c */ /* 0x000fe2000bf25310 */
[----:B------:R-:W-:-:S12]  /*76d0*/  IMAD.MOV.U32 R5, RZ, RZ, R17 ;  /* 0x000000ffff057224 */ /* 0x000fd800078e0011 */
[----:B------:R-:W-:Y:S05]  /*76e0*/  @!P1 BRA `(.L_x_172) ;  /* 0x0000000000289947 */ /* 0x000fea0003800000 */
[----:B------:R-:W-:Y:S02]  /*76f0*/  ULDC UR8, c[0x0][0x634] ;  /* 0x00018d0000087ab9 */ /* 0x000fe40000000800 */
[----:B------:R-:W-:-:S05]  /*7700*/  IADD3 R9, P1, R16, UR8, RZ ;  /* 0x0000000810097c10 */ /* 0x000fca000ff3e0ff */
[----:B------:R-:W-:-:S04]  /*7710*/  IMAD.X R15, RZ, RZ, R17, P1 ;  /* 0x000000ffff0f7224 */ /* 0x000fc800008e0611 */
[----:B------:R-:W-:-:S04]  /*7720*/  IMAD.WIDE.U32 R6, R15, UR6, RZ ;  /* 0x000000060f067c25 */ /* 0x000fc8000f8e00ff */
[----:B------:R-:W-:-:S04]  /*7730*/  IMAD.WIDE.U32 R6, P1, R9, UR7, R6 ;  /* 0x0000000709067c25 */ /* 0x000fc8000f820006 */
[----:B------:R-:W-:-:S04]  /*7740*/  IMAD.WIDE.U32 R8, R9, UR6, RZ ;  /* 0x0000000609087c25 */ /* 0x000fc8000f8e00ff */
[----:B------:R-:W-:Y:S01]  /*7750*/  IMAD.X R5, RZ, RZ, RZ, P1 ;  /* 0x000000ffff057224 */ /* 0x000fe200008e06ff */
[----:B------:R-:W-:Y:S01]  /*7760*/  IADD3 RZ, P1, R9, R6, RZ ;  /* 0x0000000609ff7210 */ /* 0x000fe20007f3e0ff */
[----:B------:R-:W-:-:S04]  /*7770*/  IMAD.MOV.U32 R4, RZ, RZ, R7 ;  /* 0x000000ffff047224 */ /* 0x000fc800078e0007 */
[----:B------:R-:W-:-:S08]  /*7780*/  IMAD.WIDE.U32.X R4, R15, UR7, R4, P1 ;  /* 0x000000070f047c25 */ /* 0x000fd000088e0404 */
.L_x_172:
[--C-:B------:R-:W-:Y:S01]  /*7790*/  SHF.R.U64 R8, R4, UR9, R5.reuse ;  /* 0x0000000904087c19 */ /* 0x100fe20008001205 */
[----:B------:R-:W-:Y:S01]  /*77a0*/  ULDC.64 UR6, c[0x0][0x620] ;  /* 0x0001880000067ab9 */ /* 0x000fe20000000a00 */
[----:B------:R-:W-:Y:S01]  /*77b0*/  SHF.R.U32.HI R4, RZ, UR9, R5 ;  /* 0x00000009ff047c19 */ /* 0x000fe20008011605 */
[----:B------:R-:W2:Y:S01]  /*77c0*/  LDC R25, c[0x0][0x144] ;  /* 0x00005100ff197b82 */ /* 0x000ea20000000800 */
[----:B------:R-:W-:Y:S01]  /*77d0*/  IADD3 R7, P1, RZ, -R8, RZ ;  /* 0x80000008ff077210 */ /* 0x000fe20007f3e0ff */
[----:B------:R-:W-:Y:S01]  /*77e0*/  ULDC.64 UR10, c[0x0][0x640] ;  /* 0x00019000000a7ab9 */ /* 0x000fe20000000a00 */
[----:B0-----:R-:W-:Y:S01]  /*77f0*/  I2FP.F32.U32 R9, R14 ;  /* 0x0000000e00097245 */ /* 0x001fe20000201000 */
[----:B------:R-:W-:Y:S02]  /*7800*/  ULDC UR8, c[0x0][0x608] ;  /* 0x0001820000087ab9 */ /* 0x000fe40000000800 */
[----:B------:R-:W-:Y:S01]  /*7810*/  IMAD.X R4, RZ, RZ, ~R4, P1 ;  /* 0x000000ffff047224 */ /* 0x000fe200008e0e04 */
[----:B------:R-:W-:Y:S01]  /*7820*/  ISETP.NE.U32.AND P1, PT, RZ, UR10, PT ;  /* 0x0000000aff007c0c */ /* 0x000fe2000bf25070 */
[----:B------:R-:W0:Y:S02]  /*7830*/  LDC R20, c[0x0][0x148] ;  /* 0x00005200ff147b82 */ /* 0x000e240000000800 */
[----:B------:R-:W-:Y:S01]  /*7840*/  IMAD R6, R4, UR6, RZ ;  /* 0x0000000604067c24 */ /* 0x000fe2000f8e02ff */
[----:B------:R-:W-:Y:S01]  /*7850*/  ISETP.NE.AND.EX P1, PT, RZ, UR11, PT, P1 ;  /* 0x0000000bff007c0c */ /* 0x000fe2000bf25310 */
[----:B------:R-:W-:Y:S01]  /*7860*/  IMAD.WIDE.U32 R4, R7, UR6, R16 ;  /* 0x0000000607047c25 */ /* 0x000fe2000f8e0010 */
[----:B------:R-:W-:-:S03]  /*7870*/  ULDC UR6, c[0x0][0x150] ;  /* 0x0000540000067ab9 */ /* 0x000fc60000000800 */
[----:B------:R-:W-:Y:S02]  /*7880*/  IMAD R7, R7, UR7, R6 ;  /* 0x0000000707077c24 */ /* 0x000fe4000f8e0206 */
[----:B------:R-:W-:Y:S01]  /*7890*/  FMUL R6, R9, UR6 ;  /* 0x0000000609067c20 */ /* 0x000fe20008400000 */
[----:B------:R-:W-:Y:S01]  /*78a0*/  ULDC UR6, c[0x0][0x618] ;  /* 0x0001860000067ab9 */ /* 0x000fe20000000800 */
[----:B------:R-:W-:Y:S01]  /*78b0*/  ULDC UR7, c[0x0][0x154] ;  /* 0x0000550000077ab9 */ /* 0x000fe20000000800 */
[----:B------:R-:W-:-:S03]  /*78c0*/  IMAD.IADD R5, R5, 0x1, R7 ;  /* 0x0000000105057824 */ /* 0x000fc600078e0207 */
[----:B------:R-:W3:Y:S02]  /*78d0*/  F2I.U32.TRUNC.NTZ R6, R6 ;  /* 0x0000000600067305 */ /* 0x000ee4000020f000 */
[----:B------:R-:W-:Y:S02]  /*78e0*/  SHF.R.U64 R9, R4, UR6, R5 ;  /* 0x0000000604097c19 */ /* 0x000fe40008001205 */
[----:B-1----:R-:W-:-:S05]  /*78f0*/  I2FP.F32.U32 R4, R13 ;  /* 0x0000000d00047245 */ /* 0x002fca0000201000 */
[----:B------:R-:W-:Y:S01]  /*7900*/  FMUL R22, R4, UR7 ;  /* 0x0000000704167c20 */ /* 0x000fe20008400000 */
[----:B------:R-:W-:Y:S01]  /*7910*/  SHF.R.U32.HI R4, RZ, UR6, R5 ;  /* 0x00000006ff047c19 */ /* 0x000fe20008011605 */
[----:B------:R-:W-:-:S03]  /*7920*/  ULDC UR6, c[0x0][0x658] ;  /* 0x0001960000067ab9 */ /* 0x000fc60000000800 */
[--C-:B------:R-:W-:Y:S01]  /*7930*/  SHF.R.U64 R21, R9, UR8, R4.reuse ;  /* 0x0000000809157c19 */ /* 0x100fe20008001204 */
[----:B------:R-:W1:Y:S01]  /*7940*/  F2I.U32.TRUNC.NTZ R22, R22 ;  /* 0x0000001600167305 */ /* 0x000e62000020f000 */
[----:B------:R-:W-:Y:S01]  /*7950*/  SHF.R.U32.HI R4, RZ, UR8, R4 ;  /* 0x00000008ff047c19 */ /* 0x000fe20008011604 */
[----:B---3--:R-:W-:-:S03]  /*7960*/  IMAD.MOV R6, RZ, RZ, -R6 ;  /* 0x000000ffff067224 */ /* 0x008fc600078e0a06 */
[----:B------:R-:W-:Y:S01]  /*7970*/  SHF.R.U64 R15, R21, UR6, R4 ;  /* 0x00000006150f7c19 */ /* 0x000fe20008001204 */
[----:B--2---:R-:W-:Y:S01]  /*7980*/  IMAD R14, R25, R6, R14 ;  /* 0x00000006190e7224 */ /* 0x004fe200078e020e */
[----:B------:R-:W-:-:S03]  /*7990*/  SHF.R.U32.HI R23, RZ, UR6, R4 ;  /* 0x00000006ff177c19 */ /* 0x000fc60008011604 */
[----:B------:R-:W-:Y:S02]  /*79a0*/  IMAD.MOV.U32 R4, RZ, RZ, R15 ;  /* 0x000000ffff047224 */ /* 0x000fe400078e000f */
[----:B------:R-:W-:Y:S01]  /*79b0*/  IMAD.MOV.U32 R5, RZ, RZ, R23 ;  /* 0x000000ffff057224 */ /* 0x000fe200078e0017 */
[----:B-1----:R-:W-:Y:S06]  /*79c0*/  @!P1 BRA `(.L_x_173) ;  /* 0x0000000000289947 */ /* 0x002fec0003800000 */
[----:B------:R-:W-:Y:S02]  /*79d0*/  ULDC UR6, c[0x0][0x64c] ;  /* 0x0001930000067ab9 */ /* 0x000fe40000000800 */
[----:B------:R-:W-:-:S05]  /*79e0*/  IADD3 R5, P1, R15, UR6, RZ ;  /* 0x000000060f057c10 */ /* 0x000fca000ff3e0ff */
[----:B------:R-:W-:-:S04]  /*79f0*/  IMAD.X R23, RZ, RZ, R23, P1 ;  /* 0x000000ffff177224 */ /* 0x000fc800008e0617 */
[----:B------:R-:W-:-:S04]  /*7a00*/  IMAD.WIDE.U32 R6, R23, UR10, RZ ;  /* 0x0000000a17067c25 */ /* 0x000fc8000f8e00ff */
[----:B------:R-:W-:-:S04]  /*7a10*/  IMAD.WIDE.U32 R6, P1, R5, UR11, R6 ;  /* 0x0000000b05067c25 */ /* 0x000fc8000f820006 */
[----:B------:R-:W-:-:S04]  /*7a20*/  IMAD.WIDE.U32 R4, R5, UR10, RZ ;  /* 0x0000000a05047c25 */ /* 0x000fc8000f8e00ff */
[----:B------:R-:W-:Y:S01]  /*7a30*/  IMAD.MOV.U32 R4, RZ, RZ, R7 ;  /* 0x000000ffff047224 */ /* 0x000fe200078e0007 */
[----:B------:R-:W-:Y:S01]  /*7a40*/  IADD3 RZ, P3, R5, R6, RZ ;  /* 0x0000000605ff7210 */ /* 0x000fe20007f7e0ff */
[----:B------:R-:W-:-:S04]  /*7a50*/  IMAD.X R5, RZ, RZ, RZ, P1 ;  /* 0x000000ffff057224 */ /* 0x000fc800008e06ff */
[----:B------:R-:W-:-:S08]  /*7a60*/  IMAD.WIDE.U32.X R4, R23, UR11, R4, P3 ;  /* 0x0000000b17047c25 */ /* 0x000fd000098e0404 */
.L_x_173:
[----:B------:R-:W-:Y:S01]  /*7a70*/  ISETP.NE.AND P1, PT, R2, 0x1, PT ;  /* 0x000000010200780c */ /* 0x000fe20003f25270 */
[----:B------:R-:W-:Y:S01]  /*7a80*/  ULDC UR6, c[0x0][0x648] ;  /* 0x0001920000067ab9 */ /* 0x000fe20000000800 */
[----:B------:R-:W-:Y:S01]  /*7a90*/  LOP3.LUT R21, R21, UR5, RZ, 0xc0, !PT ;  /* 0x0000000515157c12 */ /* 0x000fe2000f8ec0ff */
[----:B------:R-:W-:Y:S01]  /*7aa0*/  IMAD.MOV R22, RZ, RZ, -R22 ;  /* 0x000000ffff167224 */ /* 0x000fe200078e0a16 */
[----:B------:R-:W-:Y:S01]  /*7ab0*/  SHF.R.U64 R4, R4, UR6, R5 ;  /* 0x0000000604047c19 */ /* 0x000fe20008001205 */
[----:B------:R-:W-:Y:S01]  /*7ac0*/  ULDC UR6, c[0x0][0x638] ;  /* 0x00018e0000067ab9 */ /* 0x000fe20000000800 */
[----:B------:R-:W-:Y:S01]  /*7ad0*/  ULDC UR7, c[0x0][0x610] ;  /* 0x0001840000077ab9 */ /* 0x000fe20000000800 */
[----:B------:R-:W-:Y:S02]  /*7ae0*/  IMAD.MOV.U32 R5, RZ, RZ, 0x1 ;  /* 0x00000001ff057424 */ /* 0x000fe400078e00ff */
[----:B------:R-:W-:Y:S02]  /*7af0*/  IMAD.MOV R6, RZ, RZ, -R4 ;  /* 0x000000ffff067224 */ /* 0x000fe400078e0a04 */
[----:B------:R-:W-:Y:S01]  /*7b00*/  IMAD R21, R4, UR13, R21 ;  /* 0x0000000d04157c24 */ /* 0x000fe2000f8e0215 */
[----:B------:R-:W-:Y:S01]  /*7b10*/  LOP3.LUT R4, R9, UR4, RZ, 0xc0, !PT ;  /* 0x0000000409047c12 */ /* 0x000fe2000f8ec0ff */
[----:B0-----:R-:W-:-:S02]  /*7b20*/  @P1 IMAD R14, R20, R22, R13 ;  /* 0x00000016140e1224 */ /* 0x001fc400078e020d */
[----:B------:R-:W-:Y:S01]  /*7b30*/  IMAD R15, R6, UR6, R15 ;  /* 0x00000006060f7c24 */ /* 0x000fe2000f8e020f */
[----:B------:R-:W-:Y:S01]  /*7b40*/  ULDC UR6, c[0x0][0x600] ;  /* 0x0001800000067ab9 */ /* 0x000fe20000000800 */
[----:B------:R-:W-:Y:S02]  /*7b50*/  IMAD R14, R21, UR7, R14 ;  /* 0x00000007150e7c24 */ /* 0x000fe4000f8e020e */
[--C-:B------:R-:W-:Y:S01]  /*7b60*/  IMAD R15, R15, UR6, R4.reuse ;  /* 0x000000060f0f7c24 */ /* 0x100fe2000f8e0204 */
[----:B------:R-:W-:-:S04]  /*7b70*/  PRMT R4, R5, 0x7610, R4 ;  /* 0x0000761005047816 */ /* 0x000fc80000000004 */
[----:B------:R-:W-:Y:S02]  /*7b80*/  SEL R20, R15, R14, !P1 ;  /* 0x0000000e0f147207 */ /* 0x000fe40004800000 */
[----:B------:R-:W-:-:S07]  /*7b90*/  SEL R13, R14, R15, !P1 ;  /* 0x0000000f0e0d7207 */ /* 0x000fce0004800000 */
.L_x_171:
[----:B------:R-:W-:Y:S05]  /*7ba0*/  BSYNC B1 ;  /* 0x0000000000017941 */ /* 0x000fea0003800000 */
.L_x_170:
[----:B------:R-:W-:-:S13]  /*7bb0*/  LOP3.LUT P1, RZ, R4, 0xff, RZ, 0xc0, !PT ;  /* 0x000000ff04ff7812 */ /* 0x000fda000782c0ff */
[----:B------:R-:W-:Y:S05]  /*7bc0*/  @P1 BRA `(.L_x_174) ;  /* 0xfffffff4001c1947 */ /* 0x000fea000383ffff */
[----:B------:R-:W-:Y:S05]  /*7bd0*/  BSYNC B0 ;  /* 0x0000000000007941 */ /* 0x000fea0003800000 */
.L_x_162:
[----:B------:R-:W-:-:S03]  /*7be0*/  UMOV UR6, 0xffffffff ;  /* 0xffffffff00067882 */ /* 0x000fc60000000000 */
[----:B------:R-:W-:Y:S05]  /*7bf0*/  BRA.DIV UR6, `(.L_x_175) ;  /* 0x0000000606187947 */ /* 0x000fea000b800000 */
[----:B------:R-:W-:-:S13]  /*7c00*/  ELECT P6, URZ, PT ;  /* 0x00000000003f782f */ /* 0x000fda00038c0000 */
.L_x_189:
[----:B------:R-:W-:Y:S04]  /*7c10*/  BSSY B0, `(.L_x_176) ;  /* 0x000002b000007945 */ /* 0x000fe80003800000 */
[----:B------:R-:W-:Y:S05]  /*7c20*/  @!P6 BRA `(.L_x_177) ;  /* 0x0000000000a4e947 */ /* 0x000fea0003800000 */
[----:B------:R-:W-:-:S04]  /*7c30*/  LOP3.LUT R18, R18, 0x2, RZ, 0xfc, !PT ;  /* 0x0000000212127812 */ /* 0x000fc800078efcff */
[----:B------:R-:W-:-:S13]  /*7c40*/  ISETP.NE.AND P0, PT, R18, 0x3, PT ;  /* 0x000000031200780c */ /* 0x000fda0003f05270 */
[----:B------:R-:W-:Y:S05]  /*7c50*/  @!P0 BRA `(.L_x_178) ;  /* 0x0000000000048947 */ /* 0x000fea0003800000 */
[----:B------:R-:W-:Y:S01]  /*7c60*/  BPT.TRAP 0x1 ;  /* 0x000000040000795c */ /* 0x000fe20000300000 */
.L_x_178:
[----:B------:R-:W0:Y:S01]  /*7c70*/  S2R R5, SR_CgaCtaId ;  /* 0x0000000000057919 */ /* 0x000e220000008800 */
[----:B------:R-:W-:Y:S02]  /*7c80*/  MOV R2, 0x400 ;  /* 0x0000040000027802 */ /* 0x000fe40000000f00 */
[----:B------:R-:W-:Y:S02]  /*7c90*/  SHF.L.U32 R4, R0, 0x1f, RZ ;  /* 0x0000001f00047819 */ /* 0x000fe400000006ff */
[----:B0-----:R-:W-:-:S05]  /*7ca0*/  LEA R2, R5, R2, 0x18 ;  /* 0x0000000205027211 */ /* 0x001fca00078ec0ff */
[----:B------:R-:W-:-:S04]  /*7cb0*/  VIADD R2, R2, 0x20 ;  /* 0x0000002002027836 */ /* 0x000fc80000000000 */
[C---:B------:R-:W-:Y:S02]  /*7cc0*/  IMAD R7, R3.reuse, 0x8, R2 ;  /* 0x0000000803077824 */ /* 0x040fe400078e0202 */
[----:B------:R-:W-:Y:S02]  /*7cd0*/  VIADD R3, R3, 0x1 ;  /* 0x0000000103037836 */ /* 0x000fe40000000000 */
[----:B------:R-:W0:Y:S03]  /*7ce0*/  SYNCS.PHASECHK.TRANS64.TRYWAIT P0, [R7+URZ], R4 ;  /* 0x00000004070075a7 */ /* 0x000e26000800017f */
[----:B------:R-:W-:-:S04]  /*7cf0*/  ISETP.NE.AND P1, PT, R3, 0x4, PT ;  /* 0x000000040300780c */ /* 0x000fc80003f25270 */
[----:B------:R-:W-:Y:S02]  /*7d00*/  SEL R5, RZ, 0x1, P1 ;  /* 0x00000001ff057807 */ /* 0x000fe40000800000 */
[----:B------:R-:W-:Y:S02]  /*7d10*/  SEL R3, R3, RZ, P1 ;  /* 0x000000ff03037207 */ /* 0x000fe40000800000 */
[----:B------:R-:W-:-:S03]  /*7d20*/  LOP3.LUT R6, R0, R5, RZ, 0x3c, !PT ;  /* 0x0000000500067212 */ /* 0x000fc600078e3cff */
[----:B------:R-:W-:Y:S01]  /*7d30*/  IMAD R8, R3, 0x8, R2 ;  /* 0x0000000803087824 */ /* 0x000fe200078e0202 */
[----:B------:R-:W-:Y:S01]  /*7d40*/  SHF.L.U32 R5, R6, 0x1f, RZ ;  /* 0x0000001f06057819 */ /* 0x000fe200000006ff */
[----:B0-----:R-:W-:Y:S06]  /*7d50*/  @!P0 BRA `(.L_x_179) ;  /* 0x0000000000e08947 */ /* 0x001fec0003800000 */
.L_x_190:
[----:B------:R-:W1:Y:S01]  /*7d60*/  SYNCS.PHASECHK.TRANS64.TRYWAIT P0, [R8+URZ], R5 ;  /* 0x00000005080075a7 */ /* 0x000e62000800017f */
[----:B------:R-:W-:-:S05]  /*7d70*/  VIADD R0, R3, 0x1 ;  /* 0x0000000103007836 */ /* 0x000fca0000000000 */
[----:B------:R-:W-:-:S04]  /*7d80*/  ISETP.NE.AND P1, PT, R0, 0x4, PT ;  /* 0x000000040000780c */ /* 0x000fc80003f25270 */
[----:B------:R-:W-:Y:S02]  /*7d90*/  SEL R3, RZ, 0x1, P1 ;  /* 0x00000001ff037807 */ /* 0x000fe40000800000 */
[----:B0-----:R-:W-:Y:S02]  /*7da0*/  SEL R7, R0, RZ, P1 ;  /* 0x000000ff00077207 */ /* 0x001fe40000800000 */
[----:B------:R-:W-:-:S03]  /*7db0*/  LOP3.LUT R9, R6, R3, RZ, 0x3c, !PT ;  /* 0x0000000306097212 */ /* 0x000fc600078e3cff */
[----:B------:R-:W-:Y:S01]  /*7dc0*/  IMAD R11, R7, 0x8, R2 ;  /* 0x00000008070b7824 */ /* 0x000fe200078e0202 */
[----:B------:R-:W-:Y:S01]  /*7dd0*/  SHF.L.U32 R6, R9, 0x1f, RZ ;  /* 0x0000001f09067819 */ /* 0x000fe200000006ff */
[----:B-1----:R-:W-:Y:S06]  /*7de0*/  @!P0 BRA `(.L_x_180) ;  /* 0x0000000000d08947 */ /* 0x002fec0003800000 */
.L_x_191:
[----:B------:R-:W1:Y:S01]  /*7df0*/  SYNCS.PHASECHK.TRANS64.TRYWAIT P0, [R11+URZ], R6 ;  /* 0x000000060b0075a7 */ /* 0x000e62000800017f */
[----:B------:R-:W-:-:S05]  /*7e00*/  VIADD R0, R7, 0x1 ;  /* 0x0000000107007836 */ /* 0x000fca0000000000 */
[----:B------:R-:W-:-:S04]  /*7e10*/  ISETP.NE.AND P1, PT, R0, 0x4, PT ;  /* 0x000000040000780c */ /* 0x000fc80003f25270 */
[----:B------:R-:W-:Y:S02]  /*7e20*/  SEL R4, RZ, 0x1, P1 ;  /* 0x00000001ff047807 */ /* 0x000fe40000800000 */
[----:B------:R-:W-:Y:S02]  /*7e30*/  SEL R3, R0, RZ, P1 ;  /* 0x000000ff00037207 */ /* 0x000fe40000800000 */
[----:B------:R-:W-:Y:S01]  /*7e40*/  LOP3.LUT R0, R9, R4, RZ, 0x3c, !PT ;  /* 0x0000000409007212 */ /* 0x000fe200078e3cff */
[----:B-1----:R-:W-:Y:S06]  /*7e50*/  @!P0 BRA `(.L_x_181) ;  /* 0x0000000000c88947 */ /* 0x002fec0003800000 */
.L_x_192:
[----:B------:R-:W-:Y:S01]  /*7e60*/  IMAD R3, R3, 0x8, R2 ;  /* 0x0000000803037824 */ /* 0x000fe200078e0202 */
[----:B------:R-:W-:-:S07]  /*7e70*/  SHF.L.U32 R0, R0, 0x1f, RZ ;  /* 0x0000001f00007819 */ /* 0x000fce00000006ff */
.L_x_182:
[----:B--2---:R2:W3:Y:S02]  /*7e80*/  SYNCS.PHASECHK.TRANS64.TRYWAIT P0, [R3+URZ], R0 ;  /* 0x00000000030075a7 */ /* 0x0044e4000800017f */
[----:B---3--:R-:W-:Y:S05]  /*7e90*/  @!P0 NANOSLEEP.SYNCS 0x989680 ;  /* 0x009896800000895d */ /* 0x008fea0003900000 */
[----:B------:R-:W3:Y:S02]  /*7ea0*/  @!P0 SYNCS.PHASECHK.TRANS64 P0, [R3+URZ], R0 ;  /* 0x00000000030085a7 */ /* 0x000ee4000800007f */
[----:B---3--:R-:W-:Y:S05]  /*7eb0*/  @!P0 BRA `(.L_x_182) ;  /* 0xfffffffc00f08947 */ /* 0x008fea000383ffff */
.L_x_177:
[----:B------:R-:W-:Y:S05]  /*7ec0*/  BSYNC B0 ;  /* 0x0000000000007941 */ /* 0x000fea0003800000 */
.L_x_176:
[----:B------:R-:W-:Y:S05]  /*7ed0*/  EXIT ;  /* 0x000000000000794d */ /* 0x000fea0003800000 */
.L_x_17:
[----:B-1----:R1:W2:Y:S02]  /*7ee0*/  SYNCS.PHASECHK.TRANS64.TRYWAIT P1, [R3+URZ], R0 ;  /* 0x00000000030075a7 */ /* 0x0022a4000802017f */
[----:B--2---:R-:W-:Y:S05]  /*7ef0*/  @!P1 NANOSLEEP.SYNCS 0x989680 ;  /* 0x009896800000995d */ /* 0x004fea0003900000 */
[----:B------:R-:W2:Y:S02]  /*7f00*/  @!P1 SYNCS.PHASECHK.TRANS64 P1, [R3+URZ], R0 ;  /* 0x00000000030095a7 */ /* 0x000ea4000802007f */
[----:B--2---:R-:W-:Y:S05]  /*7f10*/  @!P1 BRA `(.L_x_17) ;  /* 0xfffffffc00f09947 */ /* 0x004fea000383ffff */
[----:B------:R-:W-:Y:S05]  /*7f20*/  BRA `(.L_x_16) ;  /* 0xffffff9400607947 */ /* 0x000fea000383ffff */
.L_x_22:
[----:B-1----:R-:W-:-:S04]  /*7f30*/  IMAD.U32 R4, RZ, RZ, UR8 ;  /* 0x00000008ff047e24 */ /* 0x002fc8000f8e00ff */
[----:B------:R1:W2:Y:S03]  /*7f40*/  SYNCS.PHASECHK.TRANS64.TRYWAIT P1, [R4+URZ], R3 ;  /* 0x00000003040075a7 */ /* 0x0002a6000802017f */
[----:B--2---:R-:W-:Y:S05]  /*7f50*/  @!P1 NANOSLEEP.SYNCS 0x989680 ;  /* 0x009896800000995d */ /* 0x004fea0003900000 */
[----:B------:R-:W2:Y:S02]  /*7f60*/  @!P1 SYNCS.PHASECHK.TRANS64 P1, [R4+URZ], R3 ;  /* 0x00000003040095a7 */ /* 0x000ea4000802007f */
[----:B--2---:R-:W-:Y:S05]  /*7f70*/  @!P1 BRA `(.L_x_22) ;  /* 0xfffffffc00ec9947 */ /* 0x004fea000383ffff */
[----:B------:R-:W-:Y:S05]  /*7f80*/  BRA `(.L_x_21) ;  /* 0xffffff98009c7947 */ /* 0x000fea000383ffff */
.L_x_163:
[----:B------:R-:W-:Y:S01]  /*7f90*/  BSSY B1, `(.L_x_183) ;  /* 0x0000006000017945 */ /* 0x000fe20003800000 */
[----:B------:R-:W-:-:S07]  /*7fa0*/  IMAD.MOV.U32 R15, RZ, RZ, -0x1 ;  /* 0xffffffffff0f7424 */ /* 0x000fce00078e00ff */
[----:B------:R-:W-:Y:S05]  /*7fb0*/  WARPSYNC.COLLECTIVE R15, `(.L_x_184) ;  /* 0x000000000f0c7348 */ /* 0x000fea0003c00000 */
[----:B------:R-:W-:Y:S02]  /*7fc0*/  ELECT P6, UR62, PT ;  /* 0x00000000003e782f */ /* 0x000fe400038c0000 */
[----:B------:R-:W-:Y:S01]  /*7fd0*/  MOV R14, UR62 ;  /* 0x0000003e000e7c02 */ /* 0x000fe20008000f00 */
[----:B------:R-:W-:Y:S10]  /*7fe0*/  ENDCOLLECTIVE ;  /* 0x000000000000791b */ /* 0x000ff40003800000 */
.L_x_184:
[----:B------:R-:W-:Y:S05]  /*7ff0*/  BSYNC B1 ;  /* 0x0000000000017941 */ /* 0x000fea0003800000 */
.L_x_183:
[----:B------:R-:W-:Y:S05]  /*8000*/  BRA `(.L_x_185) ;  /* 0xfffffff000187947 */ /* 0x000fea000383ffff */
.L_x_166:
[----:B0-----:R0:W1:Y:S02]  /*8010*/  SYNCS.PHASECHK.TRANS64.TRYWAIT P1, [R14+URZ+0x20], R7 ;  /* 0x000020070e0075a7 */ /* 0x001064000802017f */
[----:B-1----:R-:W-:Y:S05]  /*8020*/  @!P1 NANOSLEEP.SYNCS 0x989680 ;  /* 0x009896800000995d */ /* 0x002fea0003900000 */
[----:B------:R-:W1:Y:S02]  /*8030*/  @!P1 SYNCS.PHASECHK.TRANS64 P1, [R14+URZ+0x20], R7 ;  /* 0x000020070e0095a7 */ /* 0x000e64000802007f */
[----:B-1----:R-:W-:Y:S05]  /*8040*/  @!P1 BRA `(.L_x_166) ;  /* 0xfffffffc00f09947 */ /* 0x002fea000383ffff */
[----:B------:R-:W-:Y:S05]  /*8050*/  BRA `(.L_x_186) ;  /* 0xfffffff0004c7947 */ /* 0x000fea000383ffff */
.L_x_175:
[----:B------:R-:W-:Y:S01]  /*8060*/  BSSY B0, `(.L_x_187) ;  /* 0x0000006000007945 */ /* 0x000fe20003800000 */
[----:B------:R-:W-:-:S07]  /*8070*/  IMAD.MOV.U32 R15, RZ, RZ, -0x1 ;  /* 0xffffffffff0f7424 */ /* 0x000fce00078e00ff */
[----:B------:R-:W-:Y:S05]  /*8080*/  WARPSYNC.COLLECTIVE R15, `(.L_x_188) ;  /* 0x000000000f0c7348 */ /* 0x000fea0003c00000 */
[----:B------:R-:W-:Y:S02]  /*8090*/  ELECT P6, UR62, PT ;  /* 0x00000000003e782f */ /* 0x000fe400038c0000 */
[----:B------:R-:W-:Y:S01]  /*80a0*/  MOV R14, UR62 ;  /* 0x0000003e000e7c02 */ /* 0x000fe20008000f00 */
[----:B------:R-:W-:Y:S10]  /*80b0*/  ENDCOLLECTIVE ;  /* 0x000000000000791b */ /* 0x000ff40003800000 */
.L_x_188:
[----:B------:R-:W-:Y:S05]  /*80c0*/  BSYNC B0 ;  /* 0x0000000000007941 */ /* 0x000fea0003800000 */
.L_x_187:
[----:B------:R-:W-:Y:S05]  /*80d0*/  BRA `(.L_x_189) ;  /* 0xfffffff800cc7947 */ /* 0x000fea000383ffff */
.L_x_179:
[----:B0-----:R0:W1:Y:S02]  /*80e0*/  SYNCS.PHASECHK.TRANS64.TRYWAIT P0, [R7+URZ], R4 ;  /* 0x00000004070075a7 */ /* 0x001064000800017f */
[----:B-1----:R-:W-:Y:S05]  /*80f0*/  @!P0 NANOSLEEP.SYNCS 0x989680 ;  /* 0x009896800000895d */ /* 0x002fea0003900000 */
[----:B------:R-:W1:Y:S02]  /*8100*/  @!P0 SYNCS.PHASECHK.TRANS64 P0, [R7+URZ], R4 ;  /* 0x00000004070085a7 */ /* 0x000e64000800007f */
[----:B-1----:R-:W-:Y:S05]  /*8110*/  @!P0 BRA `(.L_x_179) ;  /* 0xfffffffc00f08947 */ /* 0x002fea000383ffff */
[----:B------:R-:W-:Y:S05]  /*8120*/  BRA `(.L_x_190) ;  /* 0xfffffffc000c7947 */ /* 0x000fea000383ffff */
.L_x_180:
[----:B0-----:R0:W1:Y:S02]  /*8130*/  SYNCS.PHASECHK.TRANS64.TRYWAIT P0, [R8+URZ], R5 ;  /* 0x00000005080075a7 */ /* 0x001064000800017f */
[----:B-1----:R-:W-:Y:S05]  /*8140*/  @!P0 NANOSLEEP.SYNCS 0x989680 ;  /* 0x009896800000895d */ /* 0x002fea0003900000 */
[----:B------:R-:W1:Y:S02]  /*8150*/  @!P0 SYNCS.PHASECHK.TRANS64 P0, [R8+URZ], R5 ;  /* 0x00000005080085a7 */ /* 0x000e64000800007f */
[----:B-1----:R-:W-:Y:S05]  /*8160*/  @!P0 BRA `(.L_x_180) ;  /* 0xfffffffc00f08947 */ /* 0x002fea000383ffff */
[----:B------:R-:W-:Y:S05]  /*8170*/  BRA `(.L_x_191) ;  /* 0xfffffffc001c7947 */ /* 0x000fea000383ffff */
.L_x_181:
[----:B-1----:R1:W2:Y:S02]  /*8180*/  SYNCS.PHASECHK.TRANS64.TRYWAIT P0, [R11+URZ], R6 ;  /* 0x000000060b0075a7 */ /* 0x0022a4000800017f */
[----:B--2---:R-:W-:Y:S05]  /*8190*/  @!P0 NANOSLEEP.SYNCS 0x989680 ;  /* 0x009896800000895d */ /* 0x004fea0003900000 */
[----:B------:R-:W2:Y:S02]  /*81a0*/  @!P0 SYNCS.PHASECHK.TRANS64 P0, [R11+URZ], R6 ;  /* 0x000000060b0085a7 */ /* 0x000ea4000800007f */
[----:B--2---:R-:W-:Y:S05]  /*81b0*/  @!P0 BRA `(.L_x_181) ;  /* 0xfffffffc00f08947 */ /* 0x004fea000383ffff */
[----:B------:R-:W-:Y:S05]  /*81c0*/  BRA `(.L_x_192) ;  /* 0xfffffffc00247947 */ /* 0x000fea000383ffff */
.L_x_193:
[----:B------:R-:W-:-:S00]  /*81d0*/  BRA `(.L_x_193) ;  /* 0xfffffffc00fc7947 */ /* 0x000fc0000383ffff */
[----:B------:R-:W-:-:S00]  /*81e0*/  NOP ;  /* 0x0000000000007918 */ /* 0x000fc00000000000 */
        /* <DEDUP_REMOVED lines=9> */
.L_x_194:


//--------------------- .nv.global.init           --------------------------
	.section	.nv.global.init,"aw",@progbits
.nv.global.init:
	.type		$str$22,@object
	.size		$str$22,($str$23 - $str$22)
$str$22:
        /*0000*/ 	.byte	0x6b, 0x5f, 0x74, 0x69, 0x6c, 0x65, 0x5f, 0x63, 0x6f, 0x75, 0x6e, 0x74, 0x20, 0x3e, 0x3d, 0x20
        /*0010*/ 	.byte	0x31, 0x00
	.type		$str$23,@object
	.size		$str$23,(__unnamed_1 - $str$23)
$str$23:
        /*0012*/ 	.byte	0x2f, 0x74, 0x6d, 0x70, 0x2f, 0x63, 0x75, 0x74, 0x6c, 0x61, 0x73, 0x73, 0x5f, 0x73, 0x77, 0x65
        /*0022*/ 	.byte	0x65, 0x70, 0x5f, 0x73, 0x72, 0x63, 0x2f, 0x69, 0x6e, 0x63, 0x6c, 0x75, 0x64, 0x65, 0x2f, 0x63
        /*0032*/ 	.byte	0x75, 0x74, 0x6c, 0x61, 0x73, 0x73, 0x2f, 0x67, 0x65, 0x6d, 0x6d, 0x2f, 0x63, 0x6f, 0x6c, 0x6c
        /*0042*/ 	.byte	0x65, 0x63, 0x74, 0x69, 0x76, 0x65, 0x2f, 0x73, 0x6d, 0x39, 0x30, 0x5f, 0x6d, 0x6d, 0x61, 0x5f
        /*0052*/ 	.byte	0x74, 0x6d, 0x61, 0x5f, 0x67, 0x6d, 0x6d, 0x61, 0x5f, 0x73, 0x73, 0x5f, 0x77, 0x61, 0x72, 0x70
        /*0062*/ 	.byte	0x73, 0x70, 0x65, 0x63, 0x69, 0x61, 0x6c, 0x69, 0x7a, 0x65, 0x64, 0x2e, 0x68, 0x70, 0x70, 0x00
	.type		__unnamed_1,@object
	.size		__unnamed_1,(.L_0 - __unnamed_1)
__unnamed_1:
        /*0072*/ 	.byte	0x76, 0x6f, 0x69, 0x64, 0x20, 0x63, 0x75, 0x74, 0x6c, 0x61, 0x73, 0x73, 0x3a, 0x3a, 0x67, 0x65
        /* <DEDUP_REMOVED lines=180> */
        /*0bc2*/ 	.byte	0x74, 0x69, 0x74, 0x79, 0x5d, 0x00
.L_0:


//--------------------- .nv.shared._ZN7cutlass13device_kernelINS_4gemm6kernel13GemmUniversalIN4cute5tupleIJiiiiEEENS1_10collective13CollectiveMmaINS1_34MainloopSm90TmaGmmaWarpSpecializedILi4ENS5_IJNS4_1CILi1EEESB_SB_EEENS1_35KernelTmaWarpSpecializedCooperativeEEENS5_IJNSA_ILi128EEESF_SF_EEENS_10bfloat16_tENS5_IJlSB_lEEESH_SI_NS4_8TiledMMAINS4_8MMA_AtomIJNS4_4SM904GMMA28MMA_64x128x16_F32BF16BF16_SSILNSM_5MajorE0ELSO_0ELNSM_7ScaleInE1ELSP_1EEEEEENS4_6LayoutINS5_IJNSA_ILi2EEESB_SB_EEENS5_IJSB_NSA_ILi0EEESV_EEEEENS5_IJNS4_10UnderscoreESY_SY_EEEEENS4_13SM90_TMA_LOADENS4_14ComposedLayoutINS4_7SwizzleILi3ELi4ELi3EEENS4_18smem_ptr_flag_bitsILi16EEENSS_INS5_IJNSA_ILi8EEENSA_ILi64EEEEEENS5_IJS18_SB_EEEEEEEvNS4_8identityES11_S1C_vS1D_EENS_8epilogue10collective6detail29Sm90TmaWarpSpecializedAdapterINS1G_15DefaultEpilogueISH_SI_SI_NS1F_6thread17LinearCombinationISH_Li1EffLNS1K_9ScaleType4KindE0ELNS_15FloatRoundStyleE2ESH_EENS1_15EpilogueDefaultEEEEEvvEEEEvNT_6ParamsE --------------------------
	.section	.nv.shared._ZN7cutlass13device_kernelINS_4gemm6kernel13GemmUniversalIN4cute5tupleIJiiiiEEENS1_10collective13CollectiveMmaINS1_34MainloopSm90TmaGmmaWarpSpecializedILi4ENS5_IJNS4_1CILi1EEESB_SB_EEENS1_35KernelTmaWarpSpecializedCooperativeEEENS5_IJNSA_ILi128EEESF_SF_EEENS_10bfloat16_tENS5_IJlSB_lEEESH_SI_NS4_8TiledMMAINS4_8MMA_AtomIJNS4_4SM904GMMA28MMA_64x128x16_F32BF16BF16_SSILNSM_5MajorE0ELSO_0ELNSM_7ScaleInE1ELSP_1EEEEEENS4_6LayoutINS5_IJNSA_ILi2EEESB_SB_EEENS5_IJSB_NSA_ILi0EEESV_EEEEENS5_IJNS4_10UnderscoreESY_SY_EEEEENS4_13SM90_TMA_LOADENS4_14ComposedLayoutINS4_7SwizzleILi3ELi4ELi3EEENS4_18smem_ptr_flag_bitsILi16EEENSS_INS5_IJNSA_ILi8EEENSA_ILi64EEEEEENS5_IJS18_SB_EEEEEEEvNS4_8identityES11_S1C_vS1D_EENS_8epilogue10collective6detail29Sm90TmaWarpSpecializedAdapterINS1G_15DefaultEpilogueISH_SI_SI_NS1F_6thread17LinearCombinationISH_Li1EffLNS1K_9ScaleType4KindE0ELNS_15FloatRoundStyleE2ESH_EENS1_15EpilogueDefaultEEEEEvvEEEEvNT_6ParamsE,"aw",@nobits
	.sectionflags	@""
	.align	16
	.zero		1024


//--------------------- .nv.shared.reserved.0     --------------------------
	.section	.nv.shared.reserved.0,"aw",@nobits
	.weak		__nv_reservedSMEM_offset_0_alias
	.size		__nv_reservedSMEM_offset_0_alias, 0, 0
	.other		__nv_reservedSMEM_offset_0_alias,@"STO_CUDA_RESERVED_SHARED STV_DEFAULT"
__nv_reservedSMEM_offset_0_alias:
	.zero		0


//--------------------- .nv.global                --------------------------
	.section	.nv.global,"aw",@nobits
.nv.global:
	.type		_ZN39_INTERNAL_3f231975_4_k_cu_8d3b1dfe_30654cute1_E,@object
	.size		_ZN39_INTERNAL_3f231975_4_k_cu_8d3b1dfe_30654cute1_E,(_ZN39_INTERNAL_3f231975_4_k_cu_8d3b1dfe_30654cuda3std3__45__cpo6cbeginE - _ZN39_INTERNAL_3f231975_4_k_cu_8d3b1dfe_30654cute1_E)
_ZN39_INTERNAL_3f231975_4_k_cu_8d3b1dfe_30654cute1_E:
	.zero		1
	.type		_ZN39_INTERNAL_3f231975_4_k_cu_8d3b1dfe_30654cuda3std3__45__cpo6cbeginE,@object
	.size		_ZN39_INTERNAL_3f231975_4_k_cu_8d3b1dfe_30654cuda3std3__45__cpo6cbeginE,(_ZN39_INTERNAL_3f231975_4_k_cu_8d3b1dfe_30654cuda3std3__48in_placeE - _ZN39_INTERNAL_3f231975_4_k_cu_8d3b1dfe_30654cuda3std3__45__cpo6cbeginE)
_ZN39_INTERNAL_3f231975_4_k_cu_8d3b1dfe_30654cuda3std3__45__cpo6cbeginE:
	.zero		1
	.type		_ZN39_INTERNAL_3f231975_4_k_cu_8d3b1dfe_30654cuda3std3__48in_placeE,@object
	.size		_ZN39_INTERNAL_3f231975_4_k_cu_8d3b1dfe_30654cuda3std3__48in_placeE,(_ZN39_INTERNAL_3f231975_4_k_cu_8d3b1dfe_30654cuda3std6ranges3__45__cpo9iter_moveE - _ZN39_INTERNAL_3f231975_4_k_cu_8d3b1dfe_30654cuda3std3__48in_placeE)
_ZN39_INTERNAL_3f231975_4_k_cu_8d3b1dfe_30654cuda3std3__48in_placeE:
	.zero		1
	.type		_ZN39_INTERNAL_3f231975_4_k_cu_8d3b1dfe_30654cuda3std6ranges3__45__cpo9iter_moveE,@object
	.size		_ZN39_INTERNAL_3f231975_4_k_cu_8d3b1dfe_30654cuda3std6ranges3__45__cpo9iter_moveE,(_ZN39_INTERNAL_3f231975_4_k_cu_8d3b1dfe_30654cuda3std3__45__cpo5beginE - _ZN39_INTERNAL_3f231975_4_k_cu_8d3b1dfe_30654cuda3std6ranges3__45__cpo9iter_moveE)
_ZN39_INTERNAL_3f231975_4_k_cu_8d3b1dfe_30654cuda3std6ranges3__45__cpo9iter_moveE:
	.zero		1
	.type		_ZN39_INTERNAL_3f231975_4_k_cu_8d3b1dfe_30654cuda3std3__45__cpo5beginE,@object
	.size		_ZN39_INTERNAL_3f231975_4_k_cu_8d3b1dfe_30654cuda3std3__45__cpo5beginE,(_ZN39_INTERNAL_3f231975_4_k_cu_8d3b1dfe_30654cuda3std3__441_GLOBAL__N__3f231975_4_k_cu_8d3b1dfe_30656ignoreE - _ZN39_INTERNAL_3f231975_4_k_cu_8d3b1dfe_30654cuda3std3__45__cpo5beginE)
_ZN39_INTERNAL_3f231975_4_k_cu_8d3b1dfe_30654cuda3std3__45__cpo5beginE:
	.zero		1
	.type		_ZN39_INTERNAL_3f231975_4_k_cu_8d3b1dfe_30654cuda3std3__441_GLOBAL__N__3f231975_4_k_cu_8d3b1dfe_30656ignoreE,@object
	.size		_ZN39_INTERNAL_3f231975_4_k_cu_8d3b1dfe_30654cuda3std3__441_GLOBAL__N__3f231975_4_k_cu_8d3b1dfe_30656ignoreE,(_ZN39_INTERNAL_3f231975_4_k_cu_8d3b1dfe_30654cute7productE - _ZN39_INTERNAL_3f231975_4_k_cu_8d3b1dfe_30654cuda3std3__441_GLOBAL__N__3f231975_4_k_cu_8d3b1dfe_30656ignoreE)
_ZN39_INTERNAL_3f231975_4_k_cu_8d3b1dfe_30654cuda3std3__441_GLOBAL__N__3f231975_4_k_cu_8d3b1dfe_30656ignoreE:
	.zero		1
	.type		_ZN39_INTERNAL_3f231975_4_k_cu_8d3b1dfe_30654cute7productE,@object
	.size		_ZN39_INTERNAL_3f231975_4_k_cu_8d3b1dfe_30654cute7productE,(_ZN39_INTERNAL_3f231975_4_k_cu_8d3b1dfe_30654cuda3std3__45__cpo3endE - _ZN39_INTERNAL_3f231975_4_k_cu_8d3b1dfe_30654cute7productE)
_ZN39_INTERNAL_3f231975_4_k_cu_8d3b1dfe_30654cute7productE:
	.zero		1
	.type		_ZN39_INTERNAL_3f231975_4_k_cu_8d3b1dfe_30654cuda3std3__45__cpo3endE,@object
	.size		_ZN39_INTERNAL_3f231975_4_k_cu_8d3b1dfe_30654cuda3std3__45__cpo3endE,(_ZN39_INTERNAL_3f231975_4_k_cu_8d3b1dfe_30654cuda3std3__419piecewise_constructE - _ZN39_INTERNAL_3f231975_4_k_cu_8d3b1dfe_30654cuda3std3__45__cpo3endE)
_ZN39_INTERNAL_3f231975_4_k_cu_8d3b1dfe_30654cuda3std3__45__cpo3endE:
	.zero		1
	.type		_ZN39_INTERNAL_3f231975_4_k_cu_8d3b1dfe_30654cuda3std3__419piecewise_constructE,@object
	.size		_ZN39_INTERNAL_3f231975_4_k_cu_8d3b1dfe_30654cuda3std3__419piecewise_constructE,(_ZN39_INTERNAL_3f231975_4_k_cu_8d3b1dfe_30654cuda3std3__45__cpo4cendE - _ZN39_INTERNAL_3f231975_4_k_cu_8d3b1dfe_30654cuda3std3__419piecewise_constructE)
_ZN39_INTERNAL_3f231975_4_k_cu_8d3b1dfe_30654cuda3std3__419piecewise_constructE:
	.zero		1
	.type		_ZN39_INTERNAL_3f231975_4_k_cu_8d3b1dfe_30654cuda3std3__45__cpo4cendE,@object
	.size		_ZN39_INTERNAL_3f231975_4_k_cu_8d3b1dfe_30654cuda3std3__45__cpo4cendE,(_ZN39_INTERNAL_3f231975_4_k_cu_8d3b1dfe_30654cuda3std6ranges3__45__cpo4swapE - _ZN39_INTERNAL_3f231975_4_k_cu_8d3b1dfe_30654cuda3std3__45__cpo4cendE)
_ZN39_INTERNAL_3f231975_4_k_cu_8d3b1dfe_30654cuda3std3__45__cpo4cendE:
	.zero		1
	.type		_ZN39_INTERNAL_3f231975_4_k_cu_8d3b1dfe_30654cuda3std6ranges3__45__cpo4swapE,@object
	.size		_ZN39_INTERNAL_3f231975_4_k_cu_8d3b1dfe_30654cuda3std6ranges3__45__cpo4swapE,(.L_8 - _ZN39_INTERNAL_3f231975_4_k_cu_8d3b1dfe_30654cuda3std6ranges3__45__cpo4swapE)
_ZN39_INTERNAL_3f231975_4_k_cu_8d3b1dfe_30654cuda3std6ranges3__45__cpo4swapE:
	.zero		1
.L_8:


//--------------------- .nv.constant0._ZN7cutlass13device_kernelINS_4gemm6kernel13GemmUniversalIN4cute5tupleIJiiiiEEENS1_10collective13CollectiveMmaINS1_34MainloopSm90TmaGmmaWarpSpecializedILi4ENS5_IJNS4_1CILi1EEESB_SB_EEENS1_35KernelTmaWarpSpecializedCooperativeEEENS5_IJNSA_ILi128EEESF_SF_EEENS_10bfloat16_tENS5_IJlSB_lEEESH_SI_NS4_8TiledMMAINS4_8MMA_AtomIJNS4_4SM904GMMA28MMA_64x128x16_F32BF16BF16_SSILNSM_5MajorE0ELSO_0ELNSM_7ScaleInE1ELSP_1EEEEEENS4_6LayoutINS5_IJNSA_ILi2EEESB_SB_EEENS5_IJSB_NSA_ILi0EEESV_EEEEENS5_IJNS4_10UnderscoreESY_SY_EEEEENS4_13SM90_TMA_LOADENS4_14ComposedLayoutINS4_7SwizzleILi3ELi4ELi3EEENS4_18smem_ptr_flag_bitsILi16EEENSS_INS5_IJNSA_ILi8EEENSA_ILi64EEEEEENS5_IJS18_SB_EEEEEEEvNS4_8identityES11_S1C_vS1D_EENS_8epilogue10collective6detail29Sm90TmaWarpSpecializedAdapterINS1G_15DefaultEpilogueISH_SI_SI_NS1F_6thread17LinearCombinationISH_Li1EffLNS1K_9ScaleType4KindE0ELNS_15FloatRoundStyleE2ESH_EENS1_15EpilogueDefaultEEEEEvvEEEEvNT_6ParamsE --------------------------
	.section	.nv.constant0._ZN7cutlass13device_kernelINS_4gemm6kernel13GemmUniversalIN4cute5tupleIJiiiiEEENS1_10collective13CollectiveMmaINS1_34MainloopSm90TmaGmmaWarpSpecializedILi4ENS5_IJNS4_1CILi1EEESB_SB_EEENS1_35KernelTmaWarpSpecializedCooperativeEEENS5_IJNSA_ILi128EEESF_SF_EEENS_10bfloat16_tENS5_IJlSB_lEEESH_SI_NS4_8TiledMMAINS4_8MMA_AtomIJNS4_4SM904GMMA28MMA_64x128x16_F32BF16BF16_SSILNSM_5MajorE0ELSO_0ELNSM_7ScaleInE1ELSP_1EEEEEENS4_6LayoutINS5_IJNSA_ILi2EEESB_SB_EEENS5_IJSB_NSA_ILi0EEESV_EEEEENS5_IJNS4_10UnderscoreESY_SY_EEEEENS4_13SM90_TMA_LOADENS4_14ComposedLayoutINS4_7SwizzleILi3ELi4ELi3EEENS4_18smem_ptr_flag_bitsILi16EEENSS_INS5_IJNSA_ILi8EEENSA_ILi64EEEEEENS5_IJS18_SB_EEEEEEEvNS4_8identityES11_S1C_vS1D_EENS_8epilogue10collective6detail29Sm90TmaWarpSpecializedAdapterINS1G_15DefaultEpilogueISH_SI_SI_NS1F_6thread17LinearCombinationISH_Li1EffLNS1K_9ScaleType4KindE0ELNS_15FloatRoundStyleE2ESH_EENS1_15EpilogueDefaultEEEEEvvEEEEvNT_6ParamsE,"a",@progbits
	.sectionflags	@""
	.align	4
.nv.constant0._ZN7cutlass13device_kernelINS_4gemm6kernel13GemmUniversalIN4cute5tupleIJiiiiEEENS1_10collective13CollectiveMmaINS1_34MainloopSm90TmaGmmaWarpSpecializedILi4ENS5_IJNS4_1CILi1EEESB_SB_EEENS1_35KernelTmaWarpSpecializedCooperativeEEENS5_IJNSA_ILi128EEESF_SF_EEENS_10bfloat16_tENS5_IJlSB_lEEESH_SI_NS4_8TiledMMAINS4_8MMA_AtomIJNS4_4SM904GMMA28MMA_64x128x16_F32BF16BF16_SSILNSM_5MajorE0ELSO_0ELNSM_7ScaleInE1ELSP_1EEEEEENS4_6LayoutINS5_IJNSA_ILi2EEESB_SB_EEENS5_IJSB_NSA_ILi0EEESV_EEEEENS5_IJNS4_10UnderscoreESY_SY_EEEEENS4_13SM90_TMA_LOADENS4_14ComposedLayoutINS4_7SwizzleILi3ELi4ELi3EEENS4_18smem_ptr_flag_bitsILi16EEENSS_INS5_IJNSA_ILi8EEENSA_ILi64EEEEEENS5_IJS18_SB_EEEEEEEvNS4_8identityES11_S1C_vS1D_EENS_8epilogue10collective6detail29Sm90TmaWarpSpecializedAdapterINS1G_15DefaultEpilogueISH_SI_SI_NS1F_6thread17LinearCombinationISH_Li1EffLNS1K_9ScaleType4KindE0ELNS_15FloatRoundStyleE2ESH_EENS1_15EpilogueDefaultEEEEEvvEEEEvNT_6ParamsE:
	.zero		1664


//--------------------- SYMBOLS --------------------------

	.type		.nv.reservedSmem.offset0,@object
	.size		.nv.reservedSmem.offset0,0x4
	.type		__assertfail,@function
